	.target	sm_103a

	.elftype	@"ET_EXEC"


//--------------------- .note.nv.tkinfo           --------------------------
	.section	.note.nv.tkinfo,"",@"SHT_NOTE"
	.sectionflags	@"SHF_NOTE_NV_TKINFO"
	.tkinfo
        /*0018*/ 	.word	0x00000002
        /*0030*/ 	.string	""
        /*0030*/ 	.string	"ptxas"
        /*0030*/ 	.string	"Cuda compilation tools, release 13.0, V13.0.88"
        /*0030*/ 	.string	"Build cuda_13.0.r13.0/compiler.36424714_0"
        /*0030*/ 	.string	"-arch sm_103a -m 64 "



//--------------------- .note.nv.cuinfo           --------------------------
	.section	.note.nv.cuinfo,"",@"SHT_NOTE"
	.sectionflags	@"SHF_NOTE_NV_CUINFO"
        /*0018*/ 	.short	0x0002
        /*001a*/ 	.short	0x0067
        /*001c*/ 	.short	0x0082
	.zero		2


//--------------------- .nv.info                  --------------------------
	.section	.nv.info,"",@"SHT_CUDA_INFO"
	.align	4


	//----- nvinfo : EIATTR_REGCOUNT
	.align		4
        /*0000*/ 	.byte	0x04, 0x2f
        /*0002*/ 	.short	(.L_12 - .L_11)
	.align		4
.L_11:
        /*0004*/ 	.word	index@(_ZN7cutlass13device_kernelIN5flash11enable_sm90INS1_16FlashAttnFwdSm90INS1_25CollectiveMainloopFwdSm90ILi2EN4cute5tupleIJNS5_1CILi1EEES8_S8_EEENS6_IJNS7_ILi128EEESA_SA_EEELi128ENS_6half_tEfNS_4arch4Sm90ELb1ELb0ELb0ELb1ELb0ELb1ELb0ELb1ELb1ELb1ELb0ELb0EEENS1_21CollectiveEpilogueFwdISB_S9_SC_SE_Li256ELb1ELb1ELb0ELb0EEENS1_36VarlenDynamicPersistentTileSchedulerILi128ELi128ELi256ELi128ELb0ELb1ELb1ELb1ELb1ELb1EEEEEEEEEvNT_6ParamsE)
        /*0008*/ 	.word	0x00000004


	//----- nvinfo : EIATTR_FRAME_SIZE
	.align		4
.L_12:
        /*000c*/ 	.byte	0x04, 0x11
        /*000e*/ 	.short	(.L_14 - .L_13)
	.align		4
.L_13:
        /*0010*/ 	.word	index@(_ZN7cutlass13device_kernelIN5flash11enable_sm90INS1_16FlashAttnFwdSm90INS1_25CollectiveMainloopFwdSm90ILi2EN4cute5tupleIJNS5_1CILi1EEES8_S8_EEENS6_IJNS7_ILi128EEESA_SA_EEELi128ENS_6half_tEfNS_4arch4Sm90ELb1ELb0ELb0ELb1ELb0ELb1ELb0ELb1ELb1ELb1ELb0ELb0EEENS1_21CollectiveEpilogueFwdISB_S9_SC_SE_Li256ELb1ELb1ELb0ELb0EEENS1_36VarlenDynamicPersistentTileSchedulerILi128ELi128ELi256ELi128ELb0ELb1ELb1ELb1ELb1ELb1EEEEEEEEEvNT_6ParamsE)
        /*0014*/ 	.word	0x00000000


	//----- nvinfo : EIATTR_REGCOUNT
	.align		4
.L_14:
        /*0018*/ 	.byte	0x04, 0x2f
        /*001a*/ 	.short	(.L_16 - .L_15)
	.align		4
.L_15:
        /*001c*/ 	.word	index@(_ZN7cutlass13device_kernelIN5flash11enable_sm90INS1_16FlashAttnFwdSm90INS1_25CollectiveMainloopFwdSm90ILi2EN4cute5tupleIJNS5_1CILi1EEES8_S8_EEENS6_IJNS7_ILi128EEESA_SA_EEELi128ENS_6half_tEfNS_4arch4Sm90ELb1ELb0ELb0ELb1ELb0ELb0ELb0ELb1ELb1ELb1ELb0ELb0EEENS1_21CollectiveEpilogueFwdISB_S9_SC_SE_Li256ELb1ELb1ELb0ELb0EEENS1_36VarlenDynamicPersistentTileSchedulerILi128ELi128ELi256ELi128ELb0ELb1ELb1ELb1ELb1ELb1EEEEEEEEEvNT_6ParamsE)
        /*0020*/ 	.word	0x00000004


	//----- nvinfo : EIATTR_FRAME_SIZE
	.align		4
.L_16:
        /*0024*/ 	.byte	0x04, 0x11
        /*0026*/ 	.short	(.L_18 - .L_17)
	.align		4
.L_17:
        /*0028*/ 	.word	index@(_ZN7cutlass13device_kernelIN5flash11enable_sm90INS1_16FlashAttnFwdSm90INS1_25CollectiveMainloopFwdSm90ILi2EN4cute5tupleIJNS5_1CILi1EEES8_S8_EEENS6_IJNS7_ILi128EEESA_SA_EEELi128ENS_6half_tEfNS_4arch4Sm90ELb1ELb0ELb0ELb1ELb0ELb0ELb0ELb1ELb1ELb1ELb0ELb0EEENS1_21CollectiveEpilogueFwdISB_S9_SC_SE_Li256ELb1ELb1ELb0ELb0EEENS1_36VarlenDynamicPersistentTileSchedulerILi128ELi128ELi256ELi128ELb0ELb1ELb1ELb1ELb1ELb1EEEEEEEEEvNT_6ParamsE)
        /*002c*/ 	.word	0x00000000


	//----- nvinfo : EIATTR_REGCOUNT
	.align		4
.L_18:
        /*0030*/ 	.byte	0x04, 0x2f
        /*0032*/ 	.short	(.L_20 - .L_19)
	.align		4
.L_19:
        /*0034*/ 	.word	index@(_ZN7cutlass13device_kernelIN5flash11enable_sm90INS1_16FlashAttnFwdSm90INS1_25CollectiveMainloopFwdSm90ILi2EN4cute5tupleIJNS5_1CILi1EEES8_S8_EEENS6_IJNS7_ILi128EEESA_SA_EEELi128ENS_6half_tEfNS_4arch4Sm90ELb1ELb0ELb0ELb0ELb0ELb0ELb0ELb1ELb1ELb1ELb0ELb0EEENS1_21CollectiveEpilogueFwdISB_S9_SC_SE_Li256ELb0ELb1ELb0ELb0EEENS1_30DynamicPersistentTileSchedulerILi256ELi128ELb0ELb1ELb1EEEEEEEEEvNT_6ParamsE)
        /*0038*/ 	.word	0x00000004


	//----- nvinfo : EIATTR_FRAME_SIZE
	.align		4
.L_20:
        /*003c*/ 	.byte	0x04, 0x11
        /*003e*/ 	.short	(.L_22 - .L_21)
	.align		4
.L_21:
        /*0040*/ 	.word	index@(_ZN7cutlass13device_kernelIN5flash11enable_sm90INS1_16FlashAttnFwdSm90INS1_25CollectiveMainloopFwdSm90ILi2EN4cute5tupleIJNS5_1CILi1EEES8_S8_EEENS6_IJNS7_ILi128EEESA_SA_EEELi128ENS_6half_tEfNS_4arch4Sm90ELb1ELb0ELb0ELb0ELb0ELb0ELb0ELb1ELb1ELb1ELb0ELb0EEENS1_21CollectiveEpilogueFwdISB_S9_SC_SE_Li256ELb0ELb1ELb0ELb0EEENS1_30DynamicPersistentTileSchedulerILi256ELi128ELb0ELb1ELb1EEEEEEEEEvNT_6ParamsE)
        /*0044*/ 	.word	0x00000000


	//----- nvinfo : EIATTR_REGCOUNT
	.align		4
.L_22:
        /*0048*/ 	.byte	0x04, 0x2f
        /*004a*/ 	.short	(.L_24 - .L_23)
	.align		4
.L_23:
        /*004c*/ 	.word	index@(_ZN7cutlass13device_kernelIN5flash11enable_sm90INS1_16FlashAttnFwdSm90INS1_25CollectiveMainloopFwdSm90ILi2EN4cute5tupleIJNS5_1CILi1EEES8_S8_EEENS6_IJNS7_ILi128EEESA_SA_EEELi128ENS_6half_tEfNS_4arch4Sm90ELb0ELb1ELb0ELb1ELb0ELb1ELb0ELb1ELb1ELb1ELb0ELb0EEENS1_21CollectiveEpilogueFwdISB_S9_SC_SE_Li256ELb1ELb1ELb0ELb0EEENS1_36VarlenDynamicPersistentTileSchedulerILi128ELi128ELi256ELi128ELb0ELb1ELb1ELb1ELb0ELb1EEEEEEEEEvNT_6ParamsE)
        /*0050*/ 	.word	0x00000004


	//----- nvinfo : EIATTR_FRAME_SIZE
	.align		4
.L_24:
        /*0054*/ 	.byte	0x04, 0x11
        /*0056*/ 	.short	(.L_26 - .L_25)
	.align		4
.L_25:
        /*0058*/ 	.word	index@(_ZN7cutlass13device_kernelIN5flash11enable_sm90INS1_16FlashAttnFwdSm90INS1_25CollectiveMainloopFwdSm90ILi2EN4cute5tupleIJNS5_1CILi1EEES8_S8_EEENS6_IJNS7_ILi128EEESA_SA_EEELi128ENS_6half_tEfNS_4arch4Sm90ELb0ELb1ELb0ELb1ELb0ELb1ELb0ELb1ELb1ELb1ELb0ELb0EEENS1_21CollectiveEpilogueFwdISB_S9_SC_SE_Li256ELb1ELb1ELb0ELb0EEENS1_36VarlenDynamicPersistentTileSchedulerILi128ELi128ELi256ELi128ELb0ELb1ELb1ELb1ELb0ELb1EEEEEEEEEvNT_6ParamsE)
        /*005c*/ 	.word	0x00000000


	//----- nvinfo : EIATTR_REGCOUNT
	.align		4
.L_26:
        /*0060*/ 	.byte	0x04, 0x2f
        /*0062*/ 	.short	(.L_28 - .L_27)
	.align		4
.L_27:
        /*0064*/ 	.word	index@(_ZN7cutlass13device_kernelIN5flash11enable_sm90INS1_16FlashAttnFwdSm90INS1_25CollectiveMainloopFwdSm90ILi2EN4cute5tupleIJNS5_1CILi1EEES8_S8_EEENS6_IJNS7_ILi128EEESA_SA_EEELi128ENS_6half_tEfNS_4arch4Sm90ELb0ELb1ELb0ELb1ELb0ELb0ELb0ELb1ELb1ELb1ELb0ELb0EEENS1_21CollectiveEpilogueFwdISB_S9_SC_SE_Li256ELb1ELb1ELb0ELb0EEENS1_36VarlenDynamicPersistentTileSchedulerILi128ELi128ELi256ELi128ELb0ELb1ELb1ELb1ELb0ELb1EEEEEEEEEvNT_6ParamsE)
        /*0068*/ 	.word	0x00000004


	//----- nvinfo : EIATTR_FRAME_SIZE
	.align		4
.L_28:
        /*006c*/ 	.byte	0x04, 0x11
        /*006e*/ 	.short	(.L_30 - .L_29)
	.align		4
.L_29:
        /*0070*/ 	.word	index@(_ZN7cutlass13device_kernelIN5flash11enable_sm90INS1_16FlashAttnFwdSm90INS1_25CollectiveMainloopFwdSm90ILi2EN4cute5tupleIJNS5_1CILi1EEES8_S8_EEENS6_IJNS7_ILi128EEESA_SA_EEELi128ENS_6half_tEfNS_4arch4Sm90ELb0ELb1ELb0ELb1ELb0ELb0ELb0ELb1ELb1ELb1ELb0ELb0EEENS1_21CollectiveEpilogueFwdISB_S9_SC_SE_Li256ELb1ELb1ELb0ELb0EEENS1_36VarlenDynamicPersistentTileSchedulerILi128ELi128ELi256ELi128ELb0ELb1ELb1ELb1ELb0ELb1EEEEEEEEEvNT_6ParamsE)
        /*0074*/ 	.word	0x00000000


	//----- nvinfo : EIATTR_REGCOUNT
	.align		4
.L_30:
        /*0078*/ 	.byte	0x04, 0x2f
        /*007a*/ 	.short	(.L_32 - .L_31)
	.align		4
.L_31:
        /*007c*/ 	.word	index@(_ZN7cutlass13device_kernelIN5flash11enable_sm90INS1_16FlashAttnFwdSm90INS1_25CollectiveMainloopFwdSm90ILi2EN4cute5tupleIJNS5_1CILi1EEES8_S8_EEENS6_IJNS7_ILi128EEESA_SA_EEELi128ENS_6half_tEfNS_4arch4Sm90ELb0ELb1ELb0ELb0ELb0ELb0ELb0ELb1ELb1ELb1ELb0ELb0EEENS1_21CollectiveEpilogueFwdISB_S9_SC_SE_Li256ELb0ELb1ELb0ELb0EEENS1_30DynamicPersistentTileSchedulerILi256ELi128ELb0ELb1ELb1EEEEEEEEEvNT_6ParamsE)
        /*0080*/ 	.word	0x00000004


	//----- nvinfo : EIATTR_FRAME_SIZE
	.align		4
.L_32:
        /*0084*/ 	.byte	0x04, 0x11
        /*0086*/ 	.short	(.L_34 - .L_33)
	.align		4
.L_33:
        /*0088*/ 	.word	index@(_ZN7cutlass13device_kernelIN5flash11enable_sm90INS1_16FlashAttnFwdSm90INS1_25CollectiveMainloopFwdSm90ILi2EN4cute5tupleIJNS5_1CILi1EEES8_S8_EEENS6_IJNS7_ILi128EEESA_SA_EEELi128ENS_6half_tEfNS_4arch4Sm90ELb0ELb1ELb0ELb0ELb0ELb0ELb0ELb1ELb1ELb1ELb0ELb0EEENS1_21CollectiveEpilogueFwdISB_S9_SC_SE_Li256ELb0ELb1ELb0ELb0EEENS1_30DynamicPersistentTileSchedulerILi256ELi128ELb0ELb1ELb1EEEEEEEEEvNT_6ParamsE)
        /*008c*/ 	.word	0x00000000


	//----- nvinfo : EIATTR_REGCOUNT
	.align		4
.L_34:
        /*0090*/ 	.byte	0x04, 0x2f
        /*0092*/ 	.short	(.L_36 - .L_35)
	.align		4
.L_35:
        /*0094*/ 	.word	index@(_ZN7cutlass13device_kernelIN5flash11enable_sm90INS1_16FlashAttnFwdSm90INS1_25CollectiveMainloopFwdSm90ILi2EN4cute5tupleIJNS5_1CILi1EEES8_S8_EEENS6_IJNS7_ILi128EEENS7_ILi176EEESA_EEELi128ENS_6half_tEfNS_4arch4Sm90ELb0ELb0ELb0ELb1ELb0ELb1ELb0ELb1ELb1ELb1ELb0ELb0EEENS1_21CollectiveEpilogueFwdINS6_IJSA_SA_SB_EEES9_SD_SF_Li256ELb1ELb1ELb0ELb0EEENS1_36VarlenDynamicPersistentTileSchedulerILi128ELi176ELi256ELi128ELb0ELb1ELb1ELb0ELb1ELb1EEEEEEEEEvNT_6ParamsE)
        /*0098*/ 	.word	0x00000004


	//----- nvinfo : EIATTR_FRAME_SIZE
	.align		4
.L_36:
        /*009c*/ 	.byte	0x04, 0x11
        /*009e*/ 	.short	(.L_38 - .L_37)
	.align		4
.L_37:
        /*00a0*/ 	.word	index@(_ZN7cutlass13device_kernelIN5flash11enable_sm90INS1_16FlashAttnFwdSm90INS1_25CollectiveMainloopFwdSm90ILi2EN4cute5tupleIJNS5_1CILi1EEES8_S8_EEENS6_IJNS7_ILi128EEENS7_ILi176EEESA_EEELi128ENS_6half_tEfNS_4arch4Sm90ELb0ELb0ELb0ELb1ELb0ELb1ELb0ELb1ELb1ELb1ELb0ELb0EEENS1_21CollectiveEpilogueFwdINS6_IJSA_SA_SB_EEES9_SD_SF_Li256ELb1ELb1ELb0ELb0EEENS1_36VarlenDynamicPersistentTileSchedulerILi128ELi176ELi256ELi128ELb0ELb1ELb1ELb0ELb1ELb1EEEEEEEEEvNT_6ParamsE)
        /*00a4*/ 	.word	0x00000000


	//----- nvinfo : EIATTR_REGCOUNT
	.align		4
.L_38:
        /*00a8*/ 	.byte	0x04, 0x2f
        /*00aa*/ 	.short	(.L_40 - .L_39)
	.align		4
.L_39:
        /*00ac*/ 	.word	index@(_ZN7cutlass13device_kernelIN5flash11enable_sm90INS1_16FlashAttnFwdSm90INS1_25CollectiveMainloopFwdSm90ILi2EN4cute5tupleIJNS5_1CILi1EEES8_S8_EEENS6_IJNS7_ILi128EEENS7_ILi176EEESA_EEELi128ENS_6half_tEfNS_4arch4Sm90ELb0ELb0ELb0ELb1ELb0ELb0ELb0ELb1ELb1ELb1ELb0ELb0EEENS1_21CollectiveEpilogueFwdINS6_IJSA_SA_SB_EEES9_SD_SF_Li256ELb1ELb1ELb0ELb0EEENS1_36VarlenDynamicPersistentTileSchedulerILi128ELi176ELi256ELi128ELb0ELb1ELb1ELb0ELb1ELb1EEEEEEEEEvNT_6ParamsE)
        /*00b0*/ 	.word	0x00000004


	//----- nvinfo : EIATTR_FRAME_SIZE
	.align		4
.L_40:
        /*00b4*/ 	.byte	0x04, 0x11
        /*00b6*/ 	.short	(.L_42 - .L_41)
	.align		4
.L_41:
        /*00b8*/ 	.word	index@(_ZN7cutlass13device_kernelIN5flash11enable_sm90INS1_16FlashAttnFwdSm90INS1_25CollectiveMainloopFwdSm90ILi2EN4cute5tupleIJNS5_1CILi1EEES8_S8_EEENS6_IJNS7_ILi128EEENS7_ILi176EEESA_EEELi128ENS_6half_tEfNS_4arch4Sm90ELb0ELb0ELb0ELb1ELb0ELb0ELb0ELb1ELb1ELb1ELb0ELb0EEENS1_21CollectiveEpilogueFwdINS6_IJSA_SA_SB_EEES9_SD_SF_Li256ELb1ELb1ELb0ELb0EEENS1_36VarlenDynamicPersistentTileSchedulerILi128ELi176ELi256ELi128ELb0ELb1ELb1ELb0ELb1ELb1EEEEEEEEEvNT_6ParamsE)
        /*00bc*/ 	.word	0x00000000


	//----- nvinfo : EIATTR_REGCOUNT
	.align		4
.L_42:
        /*00c0*/ 	.byte	0x04, 0x2f
        /*00c2*/ 	.short	(.L_44 - .L_43)
	.align		4
.L_43:
        /*00c4*/ 	.word	index@(_ZN7cutlass13device_kernelIN5flash11enable_sm90INS1_16FlashAttnFwdSm90INS1_25CollectiveMainloopFwdSm90ILi2EN4cute5tupleIJNS5_1CILi2EEENS7_ILi1EEES9_EEENS6_IJNS7_ILi128EEENS7_ILi176EEESB_EEELi128ENS_6half_tEfNS_4arch4Sm90ELb0ELb0ELb0ELb0ELb0ELb0ELb0ELb1ELb1ELb1ELb0ELb0EEENS1_21CollectiveEpilogueFwdINS6_IJSB_SB_SC_EEESA_SE_SG_Li256ELb0ELb1ELb0ELb0EEENS1_29StaticPersistentTileSchedulerILb0EEEEEEEEEvNT_6ParamsE)
        /*00c8*/ 	.word	0x00000004


	//----- nvinfo : EIATTR_FRAME_SIZE
	.align		4
.L_44:
        /*00cc*/ 	.byte	0x04, 0x11
        /*00ce*/ 	.short	(.L_46 - .L_45)
	.align		4
.L_45:
        /*00d0*/ 	.word	index@(_ZN7cutlass13device_kernelIN5flash11enable_sm90INS1_16FlashAttnFwdSm90INS1_25CollectiveMainloopFwdSm90ILi2EN4cute5tupleIJNS5_1CILi2EEENS7_ILi1EEES9_EEENS6_IJNS7_ILi128EEENS7_ILi176EEESB_EEELi128ENS_6half_tEfNS_4arch4Sm90ELb0ELb0ELb0ELb0ELb0ELb0ELb0ELb1ELb1ELb1ELb0ELb0EEENS1_21CollectiveEpilogueFwdINS6_IJSB_SB_SC_EEESA_SE_SG_Li256ELb0ELb1ELb0ELb0EEENS1_29StaticPersistentTileSchedulerILb0EEEEEEEEEvNT_6ParamsE)
        /*00d4*/ 	.word	0x00000000


	//----- nvinfo : EIATTR_REGCOUNT
	.align		4
.L_46:
        /*00d8*/ 	.byte	0x04, 0x2f
        /*00da*/ 	.short	(.L_48 - .L_47)
	.align		4
.L_47:
        /*00dc*/ 	.word	index@(_ZN7cutlass13device_kernelIN5flash11enable_sm90INS1_16FlashAttnFwdSm90INS1_25CollectiveMainloopFwdSm90ILi2EN4cute5tupleIJNS5_1CILi1EEES8_S8_EEENS6_IJNS7_ILi128EEENS7_ILi176EEESA_EEELi128ENS_6half_tEfNS_4arch4Sm90ELb0ELb0ELb0ELb0ELb0ELb0ELb0ELb1ELb1ELb1ELb0ELb0EEENS1_21CollectiveEpilogueFwdINS6_IJSA_SA_SB_EEES9_SD_SF_Li256ELb0ELb1ELb0ELb0EEENS1_29StaticPersistentTileSchedulerILb0EEEEEEEEEvNT_6ParamsE)
        /*00e0*/ 	.word	0x00000004


	//----- nvinfo : EIATTR_FRAME_SIZE
	.align		4
.L_48:
        /*00e4*/ 	.byte	0x04, 0x11
        /*00e6*/ 	.short	(.L_50 - .L_49)
	.align		4
.L_49:
        /*00e8*/ 	.word	index@(_ZN7cutlass13device_kernelIN5flash11enable_sm90INS1_16FlashAttnFwdSm90INS1_25CollectiveMainloopFwdSm90ILi2EN4cute5tupleIJNS5_1CILi1EEES8_S8_EEENS6_IJNS7_ILi128EEENS7_ILi176EEESA_EEELi128ENS_6half_tEfNS_4arch4Sm90ELb0ELb0ELb0ELb0ELb0ELb0ELb0ELb1ELb1ELb1ELb0ELb0EEENS1_21CollectiveEpilogueFwdINS6_IJSA_SA_SB_EEES9_SD_SF_Li256ELb0ELb1ELb0ELb0EEENS1_29StaticPersistentTileSchedulerILb0EEEEEEEEEvNT_6ParamsE)
        /*00ec*/ 	.word	0x00000000


	//----- nvinfo : EIATTR_MIN_STACK_SIZE
	.align		4
.L_50:
        /*00f0*/ 	.byte	0x04, 0x12
        /*00f2*/ 	.short	(.L_52 - .L_51)
	.align		4
.L_51:
        /*00f4*/ 	.word	index@(_ZN7cutlass13device_kernelIN5flash11enable_sm90INS1_16FlashAttnFwdSm90INS1_25CollectiveMainloopFwdSm90ILi2EN4cute5tupleIJNS5_1CILi1EEES8_S8_EEENS6_IJNS7_ILi128EEENS7_ILi176EEESA_EEELi128ENS_6half_tEfNS_4arch4Sm90ELb0ELb0ELb0ELb0ELb0ELb0ELb0ELb1ELb1ELb1ELb0ELb0EEENS1_21CollectiveEpilogueFwdINS6_IJSA_SA_SB_EEES9_SD_SF_Li256ELb0ELb1ELb0ELb0EEENS1_29StaticPersistentTileSchedulerILb0EEEEEEEEEvNT_6ParamsE)
        /*00f8*/ 	.word	0x00000000


	//----- nvinfo : EIATTR_MIN_STACK_SIZE
	.align		4
.L_52:
        /*00fc*/ 	.byte	0x04, 0x12
        /*00fe*/ 	.short	(.L_54 - .L_53)
	.align		4
.L_53:
        /*0100*/ 	.word	index@(_ZN7cutlass13device_kernelIN5flash11enable_sm90INS1_16FlashAttnFwdSm90INS1_25CollectiveMainloopFwdSm90ILi2EN4cute5tupleIJNS5_1CILi2EEENS7_ILi1EEES9_EEENS6_IJNS7_ILi128EEENS7_ILi176EEESB_EEELi128ENS_6half_tEfNS_4arch4Sm90ELb0ELb0ELb0ELb0ELb0ELb0ELb0ELb1ELb1ELb1ELb0ELb0EEENS1_21CollectiveEpilogueFwdINS6_IJSB_SB_SC_EEESA_SE_SG_Li256ELb0ELb1ELb0ELb0EEENS1_29StaticPersistentTileSchedulerILb0EEEEEEEEEvNT_6ParamsE)
        /*0104*/ 	.word	0x00000000


	//----- nvinfo : EIATTR_MIN_STACK_SIZE
	.align		4
.L_54:
        /*0108*/ 	.byte	0x04, 0x12
        /*010a*/ 	.short	(.L_56 - .L_55)
	.align		4
.L_55:
        /*010c*/ 	.word	index@(_ZN7cutlass13device_kernelIN5flash11enable_sm90INS1_16FlashAttnFwdSm90INS1_25CollectiveMainloopFwdSm90ILi2EN4cute5tupleIJNS5_1CILi1EEES8_S8_EEENS6_IJNS7_ILi128EEENS7_ILi176EEESA_EEELi128ENS_6half_tEfNS_4arch4Sm90ELb0ELb0ELb0ELb1ELb0ELb0ELb0ELb1ELb1ELb1ELb0ELb0EEENS1_21CollectiveEpilogueFwdINS6_IJSA_SA_SB_EEES9_SD_SF_Li256ELb1ELb1ELb0ELb0EEENS1_36VarlenDynamicPersistentTileSchedulerILi128ELi176ELi256ELi128ELb0ELb1ELb1ELb0ELb1ELb1EEEEEEEEEvNT_6ParamsE)
        /*0110*/ 	.word	0x00000000


	//----- nvinfo : EIATTR_MIN_STACK_SIZE
	.align		4
.L_56:
        /*0114*/ 	.byte	0x04, 0x12
        /*0116*/ 	.short	(.L_58 - .L_57)
	.align		4
.L_57:
        /*0118*/ 	.word	index@(_ZN7cutlass13device_kernelIN5flash11enable_sm90INS1_16FlashAttnFwdSm90INS1_25CollectiveMainloopFwdSm90ILi2EN4cute5tupleIJNS5_1CILi1EEES8_S8_EEENS6_IJNS7_ILi128EEENS7_ILi176EEESA_EEELi128ENS_6half_tEfNS_4arch4Sm90ELb0ELb0ELb0ELb1ELb0ELb1ELb0ELb1ELb1ELb1ELb0ELb0EEENS1_21CollectiveEpilogueFwdINS6_IJSA_SA_SB_EEES9_SD_SF_Li256ELb1ELb1ELb0ELb0EEENS1_36VarlenDynamicPersistentTileSchedulerILi128ELi176ELi256ELi128ELb0ELb1ELb1ELb0ELb1ELb1EEEEEEEEEvNT_6ParamsE)
        /*011c*/ 	.word	0x00000000


	//----- nvinfo : EIATTR_MIN_STACK_SIZE
	.align		4
.L_58:
        /*0120*/ 	.byte	0x04, 0x12
        /*0122*/ 	.short	(.L_60 - .L_59)
	.align		4
.L_59:
        /*0124*/ 	.word	index@(_ZN7cutlass13device_kernelIN5flash11enable_sm90INS1_16FlashAttnFwdSm90INS1_25CollectiveMainloopFwdSm90ILi2EN4cute5tupleIJNS5_1CILi1EEES8_S8_EEENS6_IJNS7_ILi128EEESA_SA_EEELi128ENS_6half_tEfNS_4arch4Sm90ELb0ELb1ELb0ELb0ELb0ELb0ELb0ELb1ELb1ELb1ELb0ELb0EEENS1_21CollectiveEpilogueFwdISB_S9_SC_SE_Li256ELb0ELb1ELb0ELb0EEENS1_30DynamicPersistentTileSchedulerILi256ELi128ELb0ELb1ELb1EEEEEEEEEvNT_6ParamsE)
        /*0128*/ 	.word	0x00000000


	//----- nvinfo : EIATTR_MIN_STACK_SIZE
	.align		4
.L_60:
        /*012c*/ 	.byte	0x04, 0x12
        /*012e*/ 	.short	(.L_62 - .L_61)
	.align		4
.L_61:
        /*0130*/ 	.word	index@(_ZN7cutlass13device_kernelIN5flash11enable_sm90INS1_16FlashAttnFwdSm90INS1_25CollectiveMainloopFwdSm90ILi2EN4cute5tupleIJNS5_1CILi1EEES8_S8_EEENS6_IJNS7_ILi128EEESA_SA_EEELi128ENS_6half_tEfNS_4arch4Sm90ELb0ELb1ELb0ELb1ELb0ELb0ELb0ELb1ELb1ELb1ELb0ELb0EEENS1_21CollectiveEpilogueFwdISB_S9_SC_SE_Li256ELb1ELb1ELb0ELb0EEENS1_36VarlenDynamicPersistentTileSchedulerILi128ELi128ELi256ELi128ELb0ELb1ELb1ELb1ELb0ELb1EEEEEEEEEvNT_6ParamsE)
        /*0134*/ 	.word	0x00000000


	//----- nvinfo : EIATTR_MIN_STACK_SIZE
	.align		4
.L_62:
        /*0138*/ 	.byte	0x04, 0x12
        /*013a*/ 	.short	(.L_64 - .L_63)
	.align		4
.L_63:
        /*013c*/ 	.word	index@(_ZN7cutlass13device_kernelIN5flash11enable_sm90INS1_16FlashAttnFwdSm90INS1_25CollectiveMainloopFwdSm90ILi2EN4cute5tupleIJNS5_1CILi1EEES8_S8_EEENS6_IJNS7_ILi128EEESA_SA_EEELi128ENS_6half_tEfNS_4arch4Sm90ELb0ELb1ELb0ELb1ELb0ELb1ELb0ELb1ELb1ELb1ELb0ELb0EEENS1_21CollectiveEpilogueFwdISB_S9_SC_SE_Li256ELb1ELb1ELb0ELb0EEENS1_36VarlenDynamicPersistentTileSchedulerILi128ELi128ELi256ELi128ELb0ELb1ELb1ELb1ELb0ELb1EEEEEEEEEvNT_6ParamsE)
        /*0140*/ 	.word	0x00000000


	//----- nvinfo : EIATTR_MIN_STACK_SIZE
	.align		4
.L_64:
        /*0144*/ 	.byte	0x04, 0x12
        /*0146*/ 	.short	(.L_66 - .L_65)
	.align		4
.L_65:
        /*0148*/ 	.word	index@(_ZN7cutlass13device_kernelIN5flash11enable_sm90INS1_16FlashAttnFwdSm90INS1_25CollectiveMainloopFwdSm90ILi2EN4cute5tupleIJNS5_1CILi1EEES8_S8_EEENS6_IJNS7_ILi128EEESA_SA_EEELi128ENS_6half_tEfNS_4arch4Sm90ELb1ELb0ELb0ELb0ELb0ELb0ELb0ELb1ELb1ELb1ELb0ELb0EEENS1_21CollectiveEpilogueFwdISB_S9_SC_SE_Li256ELb0ELb1ELb0ELb0EEENS1_30DynamicPersistentTileSchedulerILi256ELi128ELb0ELb1ELb1EEEEEEEEEvNT_6ParamsE)
        /*014c*/ 	.word	0x00000000


	//----- nvinfo : EIATTR_MIN_STACK_SIZE
	.align		4
.L_66:
        /*0150*/ 	.byte	0x04, 0x12
        /*0152*/ 	.short	(.L_68 - .L_67)
	.align		4
.L_67:
        /*0154*/ 	.word	index@(_ZN7cutlass13device_kernelIN5flash11enable_sm90INS1_16FlashAttnFwdSm90INS1_25CollectiveMainloopFwdSm90ILi2EN4cute5tupleIJNS5_1CILi1EEES8_S8_EEENS6_IJNS7_ILi128EEESA_SA_EEELi128ENS_6half_tEfNS_4arch4Sm90ELb1ELb0ELb0ELb1ELb0ELb0ELb0ELb1ELb1ELb1ELb0ELb0EEENS1_21CollectiveEpilogueFwdISB_S9_SC_SE_Li256ELb1ELb1ELb0ELb0EEENS1_36VarlenDynamicPersistentTileSchedulerILi128ELi128ELi256ELi128ELb0ELb1ELb1ELb1ELb1ELb1EEEEEEEEEvNT_6ParamsE)
        /*0158*/ 	.word	0x00000000


	//----- nvinfo : EIATTR_MIN_STACK_SIZE
	.align		4
.L_68:
        /*015c*/ 	.byte	0x04, 0x12
        /*015e*/ 	.short	(.L_70 - .L_69)
	.align		4
.L_69:
        /*0160*/ 	.word	index@(_ZN7cutlass13device_kernelIN5flash11enable_sm90INS1_16FlashAttnFwdSm90INS1_25CollectiveMainloopFwdSm90ILi2EN4cute5tupleIJNS5_1CILi1EEES8_S8_EEENS6_IJNS7_ILi128EEESA_SA_EEELi128ENS_6half_tEfNS_4arch4Sm90ELb1ELb0ELb0ELb1ELb0ELb1ELb0ELb1ELb1ELb1ELb0ELb0EEENS1_21CollectiveEpilogueFwdISB_S9_SC_SE_Li256ELb1ELb1ELb0ELb0EEENS1_36VarlenDynamicPersistentTileSchedulerILi128ELi128ELi256ELi128ELb0ELb1ELb1ELb1ELb1ELb1EEEEEEEEEvNT_6ParamsE)
        /*0164*/ 	.word	0x00000000
.L_70:


//--------------------- .nv.compat                --------------------------
	.section	.nv.compat,"",@"SHT_CUDA_COMPAT_INFO"
	.align	4
        /*0000*/ 	.byte	0x02, 0x09, 0x01, 0x00, 0x02, 0x02, 0x01, 0x00, 0x02, 0x05, 0x05, 0x00, 0x03, 0x07, 0x01, 0x01
        /*0010*/ 	.byte	0x02, 0x03, 0x00, 0x00, 0x02, 0x06, 0x01, 0x00, 0x04, 0x0b, 0x08, 0x00, 0x00, 0x00, 0x00, 0x00
        /*0020*/ 	.byte	0x00, 0x00, 0x00, 0x00


//--------------------- .nv.info._ZN7cutlass13device_kernelIN5flash11enable_sm90INS1_16FlashAttnFwdSm90INS1_25CollectiveMainloopFwdSm90ILi2EN4cute5tupleIJNS5_1CILi1EEES8_S8_EEENS6_IJNS7_ILi128EEENS7_ILi176EEESA_EEELi128ENS_6half_tEfNS_4arch4Sm90ELb0ELb0ELb0ELb0ELb0ELb0ELb0ELb1ELb1ELb1ELb0ELb0EEENS1_21CollectiveEpilogueFwdINS6_IJSA_SA_SB_EEES9_SD_SF_Li256ELb0ELb1ELb0ELb0EEENS1_29StaticPersistentTileSchedulerILb0EEEEEEEEEvNT_6ParamsE --------------------------
	.section	.nv.info._ZN7cutlass13device_kernelIN5flash11enable_sm90INS1_16FlashAttnFwdSm90INS1_25CollectiveMainloopFwdSm90ILi2EN4cute5tupleIJNS5_1CILi1EEES8_S8_EEENS6_IJNS7_ILi128EEENS7_ILi176EEESA_EEELi128ENS_6half_tEfNS_4arch4Sm90ELb0ELb0ELb0ELb0ELb0ELb0ELb0ELb1ELb1ELb1ELb0ELb0EEENS1_21CollectiveEpilogueFwdINS6_IJSA_SA_SB_EEES9_SD_SF_Li256ELb0ELb1ELb0ELb0EEENS1_29StaticPersistentTileSchedulerILb0EEEEEEEEEvNT_6ParamsE,"",@"SHT_CUDA_INFO"
	.sectionflags	@""
	.align	4


	//----- nvinfo : EIATTR_CUDA_API_VERSION
	.align		4
        /*0000*/ 	.byte	0x04, 0x37
        /*0002*/ 	.short	(.L_72 - .L_71)
.L_71:
        /*0004*/ 	.word	0x00000082


	//----- nvinfo : EIATTR_KPARAM_INFO
	.align		4
.L_72:
        /*0008*/ 	.byte	0x04, 0x17
        /*000a*/ 	.short	(.L_74 - .L_73)
.L_73:
        /*000c*/ 	.word	0x00000000
        /*0010*/ 	.short	0x0000
        /*0012*/ 	.short	0x0000
        /*0014*/ 	.byte	0x00, 0xf0, 0x01, 0x28


	//----- nvinfo : EIATTR_SPARSE_MMA_MASK
	.align		4
.L_74:
        /*0018*/ 	.byte	0x03, 0x50
        /*001a*/ 	.short	0x0000


	//----- nvinfo : EIATTR_MAXREG_COUNT
	.align		4
        /*001c*/ 	.byte	0x03, 0x1b
        /*001e*/ 	.short	0x00a8


	//----- nvinfo : EIATTR_MERCURY_ISA_VERSION
	.align		4
        /*0020*/ 	.byte	0x03, 0x5f
        /*0022*/ 	.short	0x0101


	//----- nvinfo : EIATTR_VRC_CTA_INIT_COUNT
	.align		4
        /*0024*/ 	.byte	0x02, 0x4a
	.zero		1
	.zero		1


	//----- nvinfo : EIATTR_EXIT_INSTR_OFFSETS
	.align		4
        /*0028*/ 	.byte	0x04, 0x1c
        /*002a*/ 	.short	(.L_76 - .L_75)


	//   ....[0]....
.L_75:
        /*002c*/ 	.word	0x00000010


	//----- nvinfo : EIATTR_MAX_THREADS
	.align		4
.L_76:
        /*0030*/ 	.byte	0x04, 0x05
        /*0032*/ 	.short	(.L_78 - .L_77)
.L_77:
        /*0034*/ 	.word	0x00000180
        /*0038*/ 	.word	0x00000001
        /*003c*/ 	.word	0x00000001


	//----- nvinfo : EIATTR_CBANK_PARAM_SIZE
	.align		4
.L_78:
        /*0040*/ 	.byte	0x03, 0x19
        /*0042*/ 	.short	0x0a00


	//----- nvinfo : EIATTR_PARAM_CBANK
	.align		4
        /*0044*/ 	.byte	0x04, 0x0a
        /*0046*/ 	.short	(.L_80 - .L_79)
	.align		4
.L_79:
        /*0048*/ 	.word	index@(.nv.constant0._ZN7cutlass13device_kernelIN5flash11enable_sm90INS1_16FlashAttnFwdSm90INS1_25CollectiveMainloopFwdSm90ILi2EN4cute5tupleIJNS5_1CILi1EEES8_S8_EEENS6_IJNS7_ILi128EEENS7_ILi176EEESA_EEELi128ENS_6half_tEfNS_4arch4Sm90ELb0ELb0ELb0ELb0ELb0ELb0ELb0ELb1ELb1ELb1ELb0ELb0EEENS1_21CollectiveEpilogueFwdINS6_IJSA_SA_SB_EEES9_SD_SF_Li256ELb0ELb1ELb0ELb0EEENS1_29StaticPersistentTileSchedulerILb0EEEEEEEEEvNT_6ParamsE)
        /*004c*/ 	.short	0x0380
        /*004e*/ 	.short	0x0a00


	//----- nvinfo : EIATTR_SW_WAR
	.align		4
.L_80:
        /*0050*/ 	.byte	0x04, 0x36
        /*0052*/ 	.short	(.L_82 - .L_81)
.L_81:
        /*0054*/ 	.word	0x00000008
.L_82:


//--------------------- .nv.info._ZN7cutlass13device_kernelIN5flash11enable_sm90INS1_16FlashAttnFwdSm90INS1_25CollectiveMainloopFwdSm90ILi2EN4cute5tupleIJNS5_1CILi2EEENS7_ILi1EEES9_EEENS6_IJNS7_ILi128EEENS7_ILi176EEESB_EEELi128ENS_6half_tEfNS_4arch4Sm90ELb0ELb0ELb0ELb0ELb0ELb0ELb0ELb1ELb1ELb1ELb0ELb0EEENS1_21CollectiveEpilogueFwdINS6_IJSB_SB_SC_EEESA_SE_SG_Li256ELb0ELb1ELb0ELb0EEENS1_29StaticPersistentTileSchedulerILb0EEEEEEEEEvNT_6ParamsE --------------------------
	.section	.nv.info._ZN7cutlass13device_kernelIN5flash11enable_sm90INS1_16FlashAttnFwdSm90INS1_25CollectiveMainloopFwdSm90ILi2EN4cute5tupleIJNS5_1CILi2EEENS7_ILi1EEES9_EEENS6_IJNS7_ILi128EEENS7_ILi176EEESB_EEELi128ENS_6half_tEfNS_4arch4Sm90ELb0ELb0ELb0ELb0ELb0ELb0ELb0ELb1ELb1ELb1ELb0ELb0EEENS1_21CollectiveEpilogueFwdINS6_IJSB_SB_SC_EEESA_SE_SG_Li256ELb0ELb1ELb0ELb0EEENS1_29StaticPersistentTileSchedulerILb0EEEEEEEEEvNT_6ParamsE,"",@"SHT_CUDA_INFO"
	.sectionflags	@""
	.align	4


	//----- nvinfo : EIATTR_CUDA_API_VERSION
	.align		4
        /*0000*/ 	.byte	0x04, 0x37
        /*0002*/ 	.short	(.L_84 - .L_83)
.L_83:
        /*0004*/ 	.word	0x00000082


	//----- nvinfo : EIATTR_KPARAM_INFO
	.align		4
.L_84:
        /*0008*/ 	.byte	0x04, 0x17
        /*000a*/ 	.short	(.L_86 - .L_85)
.L_85:
        /*000c*/ 	.word	0x00000000
        /*0010*/ 	.short	0x0000
        /*0012*/ 	.short	0x0000
        /*0014*/ 	.byte	0x00, 0xf0, 0x01, 0x28


	//----- nvinfo : EIATTR_SPARSE_MMA_MASK
	.align		4
.L_86:
        /*0018*/ 	.byte	0x03, 0x50
        /*001a*/ 	.short	0x0000


	//----- nvinfo : EIATTR_MAXREG_COUNT
	.align		4
        /*001c*/ 	.byte	0x03, 0x1b
        /*001e*/ 	.short	0x00a8


	//----- nvinfo : EIATTR_MERCURY_ISA_VERSION
	.align		4
        /*0020*/ 	.byte	0x03, 0x5f
        /*0022*/ 	.short	0x0101


	//----- nvinfo : EIATTR_VRC_CTA_INIT_COUNT
	.align		4
        /*0024*/ 	.byte	0x02, 0x4a
	.zero		1
	.zero		1


	//----- nvinfo : EIATTR_EXIT_INSTR_OFFSETS
	.align		4
        /*0028*/ 	.byte	0x04, 0x1c
        /*002a*/ 	.short	(.L_88 - .L_87)


	//   ....[0]....
.L_87:
        /*002c*/ 	.word	0x00000010


	//----- nvinfo : EIATTR_MAX_THREADS
	.align		4
.L_88:
        /*0030*/ 	.byte	0x04, 0x05
        /*0032*/ 	.short	(.L_90 - .L_89)
.L_89:
        /*0034*/ 	.word	0x00000180
        /*0038*/ 	.word	0x00000001
        /*003c*/ 	.word	0x00000001


	//----- nvinfo : EIATTR_CBANK_PARAM_SIZE
	.align		4
.L_90:
        /*0040*/ 	.byte	0x03, 0x19
        /*0042*/ 	.short	0x0a00


	//----- nvinfo : EIATTR_PARAM_CBANK
	.align		4
        /*0044*/ 	.byte	0x04, 0x0a
        /*0046*/ 	.short	(.L_92 - .L_91)
	.align		4
.L_91:
        /*0048*/ 	.word	index@(.nv.constant0._ZN7cutlass13device_kernelIN5flash11enable_sm90INS1_16FlashAttnFwdSm90INS1_25CollectiveMainloopFwdSm90ILi2EN4cute5tupleIJNS5_1CILi2EEENS7_ILi1EEES9_EEENS6_IJNS7_ILi128EEENS7_ILi176EEESB_EEELi128ENS_6half_tEfNS_4arch4Sm90ELb0ELb0ELb0ELb0ELb0ELb0ELb0ELb1ELb1ELb1ELb0ELb0EEENS1_21CollectiveEpilogueFwdINS6_IJSB_SB_SC_EEESA_SE_SG_Li256ELb0ELb1ELb0ELb0EEENS1_29StaticPersistentTileSchedulerILb0EEEEEEEEEvNT_6ParamsE)
        /*004c*/ 	.short	0x0380
        /*004e*/ 	.short	0x0a00


	//----- nvinfo : EIATTR_SW_WAR
	.align		4
.L_92:
        /*0050*/ 	.byte	0x04, 0x36
        /*0052*/ 	.short	(.L_94 - .L_93)
.L_93:
        /*0054*/ 	.word	0x00000008
.L_94:


//--------------------- .nv.info._ZN7cutlass13device_kernelIN5flash11enable_sm90INS1_16FlashAttnFwdSm90INS1_25CollectiveMainloopFwdSm90ILi2EN4cute5tupleIJNS5_1CILi1EEES8_S8_EEENS6_IJNS7_ILi128EEENS7_ILi176EEESA_EEELi128ENS_6half_tEfNS_4arch4Sm90ELb0ELb0ELb0ELb1ELb0ELb0ELb0ELb1ELb1ELb1ELb0ELb0EEENS1_21CollectiveEpilogueFwdINS6_IJSA_SA_SB_EEES9_SD_SF_Li256ELb1ELb1ELb0ELb0EEENS1_36VarlenDynamicPersistentTileSchedulerILi128ELi176ELi256ELi128ELb0ELb1ELb1ELb0ELb1ELb1EEEEEEEEEvNT_6ParamsE --------------------------
	.section	.nv.info._ZN7cutlass13device_kernelIN5flash11enable_sm90INS1_16FlashAttnFwdSm90INS1_25CollectiveMainloopFwdSm90ILi2EN4cute5tupleIJNS5_1CILi1EEES8_S8_EEENS6_IJNS7_ILi128EEENS7_ILi176EEESA_EEELi128ENS_6half_tEfNS_4arch4Sm90ELb0ELb0ELb0ELb1ELb0ELb0ELb0ELb1ELb1ELb1ELb0ELb0EEENS1_21CollectiveEpilogueFwdINS6_IJSA_SA_SB_EEES9_SD_SF_Li256ELb1ELb1ELb0ELb0EEENS1_36VarlenDynamicPersistentTileSchedulerILi128ELi176ELi256ELi128ELb0ELb1ELb1ELb0ELb1ELb1EEEEEEEEEvNT_6ParamsE,"",@"SHT_CUDA_INFO"
	.sectionflags	@""
	.align	4


	//----- nvinfo : EIATTR_CUDA_API_VERSION
	.align		4
        /*0000*/ 	.byte	0x04, 0x37
        /*0002*/ 	.short	(.L_96 - .L_95)
.L_95:
        /*0004*/ 	.word	0x00000082


	//----- nvinfo : EIATTR_KPARAM_INFO
	.align		4
.L_96:
        /*0008*/ 	.byte	0x04, 0x17
        /*000a*/ 	.short	(.L_98 - .L_97)
.L_97:
        /*000c*/ 	.word	0x00000000
        /*0010*/ 	.short	0x0000
        /*0012*/ 	.short	0x0000
        /*0014*/ 	.byte	0x00, 0xf0, 0x01, 0x2a


	//----- nvinfo : EIATTR_SPARSE_MMA_MASK
	.align		4
.L_98:
        /*0018*/ 	.byte	0x03, 0x50
        /*001a*/ 	.short	0x0000


	//----- nvinfo : EIATTR_MAXREG_COUNT
	.align		4
        /*001c*/ 	.byte	0x03, 0x1b
        /*001e*/ 	.short	0x00a8


	//----- nvinfo : EIATTR_MERCURY_ISA_VERSION
	.align		4
        /*0020*/ 	.byte	0x03, 0x5f
        /*0022*/ 	.short	0x0101


	//----- nvinfo : EIATTR_VRC_CTA_INIT_COUNT
	.align		4
        /*0024*/ 	.byte	0x02, 0x4a
	.zero		1
	.zero		1


	//----- nvinfo : EIATTR_EXIT_INSTR_OFFSETS
	.align		4
        /*0028*/ 	.byte	0x04, 0x1c
        /*002a*/ 	.short	(.L_100 - .L_99)


	//   ....[0]....
.L_99:
        /*002c*/ 	.word	0x00000010


	//----- nvinfo : EIATTR_MAX_THREADS
	.align		4
.L_100:
        /*0030*/ 	.byte	0x04, 0x05
        /*0032*/ 	.short	(.L_102 - .L_101)
.L_101:
        /*0034*/ 	.word	0x00000180
        /*0038*/ 	.word	0x00000001
        /*003c*/ 	.word	0x00000001


	//----- nvinfo : EIATTR_CBANK_PARAM_SIZE
	.align		4
.L_102:
        /*0040*/ 	.byte	0x03, 0x19
        /*0042*/ 	.short	0x0a80


	//----- nvinfo : EIATTR_PARAM_CBANK
	.align		4
        /*0044*/ 	.byte	0x04, 0x0a
        /*0046*/ 	.short	(.L_104 - .L_103)
	.align		4
.L_103:
        /*0048*/ 	.word	index@(.nv.constant0._ZN7cutlass13device_kernelIN5flash11enable_sm90INS1_16FlashAttnFwdSm90INS1_25CollectiveMainloopFwdSm90ILi2EN4cute5tupleIJNS5_1CILi1EEES8_S8_EEENS6_IJNS7_ILi128EEENS7_ILi176EEESA_EEELi128ENS_6half_tEfNS_4arch4Sm90ELb0ELb0ELb0ELb1ELb0ELb0ELb0ELb1ELb1ELb1ELb0ELb0EEENS1_21CollectiveEpilogueFwdINS6_IJSA_SA_SB_EEES9_SD_SF_Li256ELb1ELb1ELb0ELb0EEENS1_36VarlenDynamicPersistentTileSchedulerILi128ELi176ELi256ELi128ELb0ELb1ELb1ELb0ELb1ELb1EEEEEEEEEvNT_6ParamsE)
        /*004c*/ 	.short	0x0380
        /*004e*/ 	.short	0x0a80


	//----- nvinfo : EIATTR_SW_WAR
	.align		4
.L_104:
        /*0050*/ 	.byte	0x04, 0x36
        /*0052*/ 	.short	(.L_106 - .L_105)
.L_105:
        /*0054*/ 	.word	0x00000008
.L_106:


//--------------------- .nv.info._ZN7cutlass13device_kernelIN5flash11enable_sm90INS1_16FlashAttnFwdSm90INS1_25CollectiveMainloopFwdSm90ILi2EN4cute5tupleIJNS5_1CILi1EEES8_S8_EEENS6_IJNS7_ILi128EEENS7_ILi176EEESA_EEELi128ENS_6half_tEfNS_4arch4Sm90ELb0ELb0ELb0ELb1ELb0ELb1ELb0ELb1ELb1ELb1ELb0ELb0EEENS1_21CollectiveEpilogueFwdINS6_IJSA_SA_SB_EEES9_SD_SF_Li256ELb1ELb1ELb0ELb0EEENS1_36VarlenDynamicPersistentTileSchedulerILi128ELi176ELi256ELi128ELb0ELb1ELb1ELb0ELb1ELb1EEEEEEEEEvNT_6ParamsE --------------------------
	.section	.nv.info._ZN7cutlass13device_kernelIN5flash11enable_sm90INS1_16FlashAttnFwdSm90INS1_25CollectiveMainloopFwdSm90ILi2EN4cute5tupleIJNS5_1CILi1EEES8_S8_EEENS6_IJNS7_ILi128EEENS7_ILi176EEESA_EEELi128ENS_6half_tEfNS_4arch4Sm90ELb0ELb0ELb0ELb1ELb0ELb1ELb0ELb1ELb1ELb1ELb0ELb0EEENS1_21CollectiveEpilogueFwdINS6_IJSA_SA_SB_EEES9_SD_SF_Li256ELb1ELb1ELb0ELb0EEENS1_36VarlenDynamicPersistentTileSchedulerILi128ELi176ELi256ELi128ELb0ELb1ELb1ELb0ELb1ELb1EEEEEEEEEvNT_6ParamsE,"",@"SHT_CUDA_INFO"
	.sectionflags	@""
	.align	4


	//----- nvinfo : EIATTR_CUDA_API_VERSION
	.align		4
        /*0000*/ 	.byte	0x04, 0x37
        /*0002*/ 	.short	(.L_108 - .L_107)
.L_107:
        /*0004*/ 	.word	0x00000082


	//----- nvinfo : EIATTR_KPARAM_INFO
	.align		4
.L_108:
        /*0008*/ 	.byte	0x04, 0x17
        /*000a*/ 	.short	(.L_110 - .L_109)
.L_109:
        /*000c*/ 	.word	0x00000000
        /*0010*/ 	.short	0x0000
        /*0012*/ 	.short	0x0000
        /*0014*/ 	.byte	0x00, 0xf0, 0x01, 0x2a


	//----- nvinfo : EIATTR_SPARSE_MMA_MASK
	.align		4
.L_110:
        /*0018*/ 	.byte	0x03, 0x50
        /*001a*/ 	.short	0x0000


	//----- nvinfo : EIATTR_MAXREG_COUNT
	.align		4
        /*001c*/ 	.byte	0x03, 0x1b
        /*001e*/ 	.short	0x00a8


	//----- nvinfo : EIATTR_MERCURY_ISA_VERSION
	.align		4
        /*0020*/ 	.byte	0x03, 0x5f
        /*0022*/ 	.short	0x0101


	//----- nvinfo : EIATTR_VRC_CTA_INIT_COUNT
	.align		4
        /*0024*/ 	.byte	0x02, 0x4a
	.zero		1
	.zero		1


	//----- nvinfo : EIATTR_EXIT_INSTR_OFFSETS
	.align		4
        /*0028*/ 	.byte	0x04, 0x1c
        /*002a*/ 	.short	(.L_112 - .L_111)


	//   ....[0]....
.L_111:
        /*002c*/ 	.word	0x00000010


	//----- nvinfo : EIATTR_MAX_THREADS
	.align		4
.L_112:
        /*0030*/ 	.byte	0x04, 0x05
        /*0032*/ 	.short	(.L_114 - .L_113)
.L_113:
        /*0034*/ 	.word	0x00000180
        /*0038*/ 	.word	0x00000001
        /*003c*/ 	.word	0x00000001


	//----- nvinfo : EIATTR_CBANK_PARAM_SIZE
	.align		4
.L_114:
        /*0040*/ 	.byte	0x03, 0x19
        /*0042*/ 	.short	0x0a80


	//----- nvinfo : EIATTR_PARAM_CBANK
	.align		4
        /*0044*/ 	.byte	0x04, 0x0a
        /*0046*/ 	.short	(.L_116 - .L_115)
	.align		4
.L_115:
        /*0048*/ 	.word	index@(.nv.constant0._ZN7cutlass13device_kernelIN5flash11enable_sm90INS1_16FlashAttnFwdSm90INS1_25CollectiveMainloopFwdSm90ILi2EN4cute5tupleIJNS5_1CILi1EEES8_S8_EEENS6_IJNS7_ILi128EEENS7_ILi176EEESA_EEELi128ENS_6half_tEfNS_4arch4Sm90ELb0ELb0ELb0ELb1ELb0ELb1ELb0ELb1ELb1ELb1ELb0ELb0EEENS1_21CollectiveEpilogueFwdINS6_IJSA_SA_SB_EEES9_SD_SF_Li256ELb1ELb1ELb0ELb0EEENS1_36VarlenDynamicPersistentTileSchedulerILi128ELi176ELi256ELi128ELb0ELb1ELb1ELb0ELb1ELb1EEEEEEEEEvNT_6ParamsE)
        /*004c*/ 	.short	0x0380
        /*004e*/ 	.short	0x0a80


	//----- nvinfo : EIATTR_SW_WAR
	.align		4
.L_116:
        /*0050*/ 	.byte	0x04, 0x36
        /*0052*/ 	.short	(.L_118 - .L_117)
.L_117:
        /*0054*/ 	.word	0x00000008
.L_118:


//--------------------- .nv.info._ZN7cutlass13device_kernelIN5flash11enable_sm90INS1_16FlashAttnFwdSm90INS1_25CollectiveMainloopFwdSm90ILi2EN4cute5tupleIJNS5_1CILi1EEES8_S8_EEENS6_IJNS7_ILi128EEESA_SA_EEELi128ENS_6half_tEfNS_4arch4Sm90ELb0ELb1ELb0ELb0ELb0ELb0ELb0ELb1ELb1ELb1ELb0ELb0EEENS1_21CollectiveEpilogueFwdISB_S9_SC_SE_Li256ELb0ELb1ELb0ELb0EEENS1_30DynamicPersistentTileSchedulerILi256ELi128ELb0ELb1ELb1EEEEEEEEEvNT_6ParamsE --------------------------
	.section	.nv.info._ZN7cutlass13device_kernelIN5flash11enable_sm90INS1_16FlashAttnFwdSm90INS1_25CollectiveMainloopFwdSm90ILi2EN4cute5tupleIJNS5_1CILi1EEES8_S8_EEENS6_IJNS7_ILi128EEESA_SA_EEELi128ENS_6half_tEfNS_4arch4Sm90ELb0ELb1ELb0ELb0ELb0ELb0ELb0ELb1ELb1ELb1ELb0ELb0EEENS1_21CollectiveEpilogueFwdISB_S9_SC_SE_Li256ELb0ELb1ELb0ELb0EEENS1_30DynamicPersistentTileSchedulerILi256ELi128ELb0ELb1ELb1EEEEEEEEEvNT_6ParamsE,"",@"SHT_CUDA_INFO"
	.sectionflags	@""
	.align	4


	//----- nvinfo : EIATTR_CUDA_API_VERSION
	.align		4
        /*0000*/ 	.byte	0x04, 0x37
        /*0002*/ 	.short	(.L_120 - .L_119)
.L_119:
        /*0004*/ 	.word	0x00000082


	//----- nvinfo : EIATTR_KPARAM_INFO
	.align		4
.L_120:
        /*0008*/ 	.byte	0x04, 0x17
        /*000a*/ 	.short	(.L_122 - .L_121)
.L_121:
        /*000c*/ 	.word	0x00000000
        /*0010*/ 	.short	0x0000
        /*0012*/ 	.short	0x0000
        /*0014*/ 	.byte	0x00, 0xf0, 0x01, 0x2a


	//----- nvinfo : EIATTR_SPARSE_MMA_MASK
	.align		4
.L_122:
        /*0018*/ 	.byte	0x03, 0x50
        /*001a*/ 	.short	0x0000


	//----- nvinfo : EIATTR_MAXREG_COUNT
	.align		4
        /*001c*/ 	.byte	0x03, 0x1b
        /*001e*/ 	.short	0x00a8


	//----- nvinfo : EIATTR_MERCURY_ISA_VERSION
	.align		4
        /*0020*/ 	.byte	0x03, 0x5f
        /*0022*/ 	.short	0x0101


	//----- nvinfo : EIATTR_VRC_CTA_INIT_COUNT
	.align		4
        /*0024*/ 	.byte	0x02, 0x4a
	.zero		1
	.zero		1


	//----- nvinfo : EIATTR_EXIT_INSTR_OFFSETS
	.align		4
        /*0028*/ 	.byte	0x04, 0x1c
        /*002a*/ 	.short	(.L_124 - .L_123)


	//   ....[0]....
.L_123:
        /*002c*/ 	.word	0x00000010


	//----- nvinfo : EIATTR_MAX_THREADS
	.align		4
.L_124:
        /*0030*/ 	.byte	0x04, 0x05
        /*0032*/ 	.short	(.L_126 - .L_125)
.L_125:
        /*0034*/ 	.word	0x00000180
        /*0038*/ 	.word	0x00000001
        /*003c*/ 	.word	0x00000001


	//----- nvinfo : EIATTR_CBANK_PARAM_SIZE
	.align		4
.L_126:
        /*0040*/ 	.byte	0x03, 0x19
        /*0042*/ 	.short	0x0a80


	//----- nvinfo : EIATTR_PARAM_CBANK
	.align		4
        /*0044*/ 	.byte	0x04, 0x0a
        /*0046*/ 	.short	(.L_128 - .L_127)
	.align		4
.L_127:
        /*0048*/ 	.word	index@(.nv.constant0._ZN7cutlass13device_kernelIN5flash11enable_sm90INS1_16FlashAttnFwdSm90INS1_25CollectiveMainloopFwdSm90ILi2EN4cute5tupleIJNS5_1CILi1EEES8_S8_EEENS6_IJNS7_ILi128EEESA_SA_EEELi128ENS_6half_tEfNS_4arch4Sm90ELb0ELb1ELb0ELb0ELb0ELb0ELb0ELb1ELb1ELb1ELb0ELb0EEENS1_21CollectiveEpilogueFwdISB_S9_SC_SE_Li256ELb0ELb1ELb0ELb0EEENS1_30DynamicPersistentTileSchedulerILi256ELi128ELb0ELb1ELb1EEEEEEEEEvNT_6ParamsE)
        /*004c*/ 	.short	0x0380
        /*004e*/ 	.short	0x0a80


	//----- nvinfo : EIATTR_SW_WAR
	.align		4
.L_128:
        /*0050*/ 	.byte	0x04, 0x36
        /*0052*/ 	.short	(.L_130 - .L_129)
.L_129:
        /*0054*/ 	.word	0x00000008
.L_130:


//--------------------- .nv.info._ZN7cutlass13device_kernelIN5flash11enable_sm90INS1_16FlashAttnFwdSm90INS1_25CollectiveMainloopFwdSm90ILi2EN4cute5tupleIJNS5_1CILi1EEES8_S8_EEENS6_IJNS7_ILi128EEESA_SA_EEELi128ENS_6half_tEfNS_4arch4Sm90ELb0ELb1ELb0ELb1ELb0ELb0ELb0ELb1ELb1ELb1ELb0ELb0EEENS1_21CollectiveEpilogueFwdISB_S9_SC_SE_Li256ELb1ELb1ELb0ELb0EEENS1_36VarlenDynamicPersistentTileSchedulerILi128ELi128ELi256ELi128ELb0ELb1ELb1ELb1ELb0ELb1EEEEEEEEEvNT_6ParamsE --------------------------
	.section	.nv.info._ZN7cutlass13device_kernelIN5flash11enable_sm90INS1_16FlashAttnFwdSm90INS1_25CollectiveMainloopFwdSm90ILi2EN4cute5tupleIJNS5_1CILi1EEES8_S8_EEENS6_IJNS7_ILi128EEESA_SA_EEELi128ENS_6half_tEfNS_4arch4Sm90ELb0ELb1ELb0ELb1ELb0ELb0ELb0ELb1ELb1ELb1ELb0ELb0EEENS1_21CollectiveEpilogueFwdISB_S9_SC_SE_Li256ELb1ELb1ELb0ELb0EEENS1_36VarlenDynamicPersistentTileSchedulerILi128ELi128ELi256ELi128ELb0ELb1ELb1ELb1ELb0ELb1EEEEEEEEEvNT_6ParamsE,"",@"SHT_CUDA_INFO"
	.sectionflags	@""
	.align	4


	//----- nvinfo : EIATTR_CUDA_API_VERSION
	.align		4
        /*0000*/ 	.byte	0x04, 0x37
        /*0002*/ 	.short	(.L_132 - .L_131)
.L_131:
        /*0004*/ 	.word	0x00000082


	//----- nvinfo : EIATTR_KPARAM_INFO
	.align		4
.L_132:
        /*0008*/ 	.byte	0x04, 0x17
        /*000a*/ 	.short	(.L_134 - .L_133)
.L_133:
        /*000c*/ 	.word	0x00000000
        /*0010*/ 	.short	0x0000
        /*0012*/ 	.short	0x0000
        /*0014*/ 	.byte	0x00, 0xf0, 0x01, 0x2a


	//----- nvinfo : EIATTR_SPARSE_MMA_MASK
	.align		4
.L_134:
        /*0018*/ 	.byte	0x03, 0x50
        /*001a*/ 	.short	0x0000


	//----- nvinfo : EIATTR_MAXREG_COUNT
	.align		4
        /*001c*/ 	.byte	0x03, 0x1b
        /*001e*/ 	.short	0x00a8


	//----- nvinfo : EIATTR_MERCURY_ISA_VERSION
	.align		4
        /*0020*/ 	.byte	0x03, 0x5f
        /*0022*/ 	.short	0x0101


	//----- nvinfo : EIATTR_VRC_CTA_INIT_COUNT
	.align		4
        /*0024*/ 	.byte	0x02, 0x4a
	.zero		1
	.zero		1


	//----- nvinfo : EIATTR_EXIT_INSTR_OFFSETS
	.align		4
        /*0028*/ 	.byte	0x04, 0x1c
        /*002a*/ 	.short	(.L_136 - .L_135)


	//   ....[0]....
.L_135:
        /*002c*/ 	.word	0x00000010


	//----- nvinfo : EIATTR_MAX_THREADS
	.align		4
.L_136:
        /*0030*/ 	.byte	0x04, 0x05
        /*0032*/ 	.short	(.L_138 - .L_137)
.L_137:
        /*0034*/ 	.word	0x00000180
        /*0038*/ 	.word	0x00000001
        /*003c*/ 	.word	0x00000001


	//----- nvinfo : EIATTR_CBANK_PARAM_SIZE
	.align		4
.L_138:
        /*0040*/ 	.byte	0x03, 0x19
        /*0042*/ 	.short	0x0a80


	//----- nvinfo : EIATTR_PARAM_CBANK
	.align		4
        /*0044*/ 	.byte	0x04, 0x0a
        /*0046*/ 	.short	(.L_140 - .L_139)
	.align		4
.L_139:
        /*0048*/ 	.word	index@(.nv.constant0._ZN7cutlass13device_kernelIN5flash11enable_sm90INS1_16FlashAttnFwdSm90INS1_25CollectiveMainloopFwdSm90ILi2EN4cute5tupleIJNS5_1CILi1EEES8_S8_EEENS6_IJNS7_ILi128EEESA_SA_EEELi128ENS_6half_tEfNS_4arch4Sm90ELb0ELb1ELb0ELb1ELb0ELb0ELb0ELb1ELb1ELb1ELb0ELb0EEENS1_21CollectiveEpilogueFwdISB_S9_SC_SE_Li256ELb1ELb1ELb0ELb0EEENS1_36VarlenDynamicPersistentTileSchedulerILi128ELi128ELi256ELi128ELb0ELb1ELb1ELb1ELb0ELb1EEEEEEEEEvNT_6ParamsE)
        /*004c*/ 	.short	0x0380
        /*004e*/ 	.short	0x0a80


	//----- nvinfo : EIATTR_SW_WAR
	.align		4
.L_140:
        /*0050*/ 	.byte	0x04, 0x36
        /*0052*/ 	.short	(.L_142 - .L_141)
.L_141:
        /*0054*/ 	.word	0x00000008
.L_142:


//--------------------- .nv.info._ZN7cutlass13device_kernelIN5flash11enable_sm90INS1_16FlashAttnFwdSm90INS1_25CollectiveMainloopFwdSm90ILi2EN4cute5tupleIJNS5_1CILi1EEES8_S8_EEENS6_IJNS7_ILi128EEESA_SA_EEELi128ENS_6half_tEfNS_4arch4Sm90ELb0ELb1ELb0ELb1ELb0ELb1ELb0ELb1ELb1ELb1ELb0ELb0EEENS1_21CollectiveEpilogueFwdISB_S9_SC_SE_Li256ELb1ELb1ELb0ELb0EEENS1_36VarlenDynamicPersistentTileSchedulerILi128ELi128ELi256ELi128ELb0ELb1ELb1ELb1ELb0ELb1EEEEEEEEEvNT_6ParamsE --------------------------
	.section	.nv.info._ZN7cutlass13device_kernelIN5flash11enable_sm90INS1_16FlashAttnFwdSm90INS1_25CollectiveMainloopFwdSm90ILi2EN4cute5tupleIJNS5_1CILi1EEES8_S8_EEENS6_IJNS7_ILi128EEESA_SA_EEELi128ENS_6half_tEfNS_4arch4Sm90ELb0ELb1ELb0ELb1ELb0ELb1ELb0ELb1ELb1ELb1ELb0ELb0EEENS1_21CollectiveEpilogueFwdISB_S9_SC_SE_Li256ELb1ELb1ELb0ELb0EEENS1_36VarlenDynamicPersistentTileSchedulerILi128ELi128ELi256ELi128ELb0ELb1ELb1ELb1ELb0ELb1EEEEEEEEEvNT_6ParamsE,"",@"SHT_CUDA_INFO"
	.sectionflags	@""
	.align	4


	//----- nvinfo : EIATTR_CUDA_API_VERSION
	.align		4
        /*0000*/ 	.byte	0x04, 0x37
        /*0002*/ 	.short	(.L_144 - .L_143)
.L_143:
        /*0004*/ 	.word	0x00000082


	//----- nvinfo : EIATTR_KPARAM_INFO
	.align		4
.L_144:
        /*0008*/ 	.byte	0x04, 0x17
        /*000a*/ 	.short	(.L_146 - .L_145)
.L_145:
        /*000c*/ 	.word	0x00000000
        /*0010*/ 	.short	0x0000
        /*0012*/ 	.short	0x0000
        /*0014*/ 	.byte	0x00, 0xf0, 0x01, 0x2a


	//----- nvinfo : EIATTR_SPARSE_MMA_MASK
	.align		4
.L_146:
        /*0018*/ 	.byte	0x03, 0x50
        /*001a*/ 	.short	0x0000


	//----- nvinfo : EIATTR_MAXREG_COUNT
	.align		4
        /*001c*/ 	.byte	0x03, 0x1b
        /*001e*/ 	.short	0x00a8


	//----- nvinfo : EIATTR_MERCURY_ISA_VERSION
	.align		4
        /*0020*/ 	.byte	0x03, 0x5f
        /*0022*/ 	.short	0x0101


	//----- nvinfo : EIATTR_VRC_CTA_INIT_COUNT
	.align		4
        /*0024*/ 	.byte	0x02, 0x4a
	.zero		1
	.zero		1


	//----- nvinfo : EIATTR_EXIT_INSTR_OFFSETS
	.align		4
        /*0028*/ 	.byte	0x04, 0x1c
        /*002a*/ 	.short	(.L_148 - .L_147)


	//   ....[0]....
.L_147:
        /*002c*/ 	.word	0x00000010


	//----- nvinfo : EIATTR_MAX_THREADS
	.align		4
.L_148:
        /*0030*/ 	.byte	0x04, 0x05
        /*0032*/ 	.short	(.L_150 - .L_149)
.L_149:
        /*0034*/ 	.word	0x00000180
        /*0038*/ 	.word	0x00000001
        /*003c*/ 	.word	0x00000001


	//----- nvinfo : EIATTR_CBANK_PARAM_SIZE
	.align		4
.L_150:
        /*0040*/ 	.byte	0x03, 0x19
        /*0042*/ 	.short	0x0a80


	//----- nvinfo : EIATTR_PARAM_CBANK
	.align		4
        /*0044*/ 	.byte	0x04, 0x0a
        /*0046*/ 	.short	(.L_152 - .L_151)
	.align		4
.L_151:
        /*0048*/ 	.word	index@(.nv.constant0._ZN7cutlass13device_kernelIN5flash11enable_sm90INS1_16FlashAttnFwdSm90INS1_25CollectiveMainloopFwdSm90ILi2EN4cute5tupleIJNS5_1CILi1EEES8_S8_EEENS6_IJNS7_ILi128EEESA_SA_EEELi128ENS_6half_tEfNS_4arch4Sm90ELb0ELb1ELb0ELb1ELb0ELb1ELb0ELb1ELb1ELb1ELb0ELb0EEENS1_21CollectiveEpilogueFwdISB_S9_SC_SE_Li256ELb1ELb1ELb0ELb0EEENS1_36VarlenDynamicPersistentTileSchedulerILi128ELi128ELi256ELi128ELb0ELb1ELb1ELb1ELb0ELb1EEEEEEEEEvNT_6ParamsE)
        /*004c*/ 	.short	0x0380
        /*004e*/ 	.short	0x0a80


	//----- nvinfo : EIATTR_SW_WAR
	.align		4
.L_152:
        /*0050*/ 	.byte	0x04, 0x36
        /*0052*/ 	.short	(.L_154 - .L_153)
.L_153:
        /*0054*/ 	.word	0x00000008
.L_154:


//--------------------- .nv.info._ZN7cutlass13device_kernelIN5flash11enable_sm90INS1_16FlashAttnFwdSm90INS1_25CollectiveMainloopFwdSm90ILi2EN4cute5tupleIJNS5_1CILi1EEES8_S8_EEENS6_IJNS7_ILi128EEESA_SA_EEELi128ENS_6half_tEfNS_4arch4Sm90ELb1ELb0ELb0ELb0ELb0ELb0ELb0ELb1ELb1ELb1ELb0ELb0EEENS1_21CollectiveEpilogueFwdISB_S9_SC_SE_Li256ELb0ELb1ELb0ELb0EEENS1_30DynamicPersistentTileSchedulerILi256ELi128ELb0ELb1ELb1EEEEEEEEEvNT_6ParamsE --------------------------
	.section	.nv.info._ZN7cutlass13device_kernelIN5flash11enable_sm90INS1_16FlashAttnFwdSm90INS1_25CollectiveMainloopFwdSm90ILi2EN4cute5tupleIJNS5_1CILi1EEES8_S8_EEENS6_IJNS7_ILi128EEESA_SA_EEELi128ENS_6half_tEfNS_4arch4Sm90ELb1ELb0ELb0ELb0ELb0ELb0ELb0ELb1ELb1ELb1ELb0ELb0EEENS1_21CollectiveEpilogueFwdISB_S9_SC_SE_Li256ELb0ELb1ELb0ELb0EEENS1_30DynamicPersistentTileSchedulerILi256ELi128ELb0ELb1ELb1EEEEEEEEEvNT_6ParamsE,"",@"SHT_CUDA_INFO"
	.sectionflags	@""
	.align	4


	//----- nvinfo : EIATTR_CUDA_API_VERSION
	.align		4
        /*0000*/ 	.byte	0x04, 0x37
        /*0002*/ 	.short	(.L_156 - .L_155)
.L_155:
        /*0004*/ 	.word	0x00000082


	//----- nvinfo : EIATTR_KPARAM_INFO
	.align		4
.L_156:
        /*0008*/ 	.byte	0x04, 0x17
        /*000a*/ 	.short	(.L_158 - .L_157)
.L_157:
        /*000c*/ 	.word	0x00000000
        /*0010*/ 	.short	0x0000
        /*0012*/ 	.short	0x0000
        /*0014*/ 	.byte	0x00, 0xf0, 0x01, 0x2a


	//----- nvinfo : EIATTR_SPARSE_MMA_MASK
	.align		4
.L_158:
        /*0018*/ 	.byte	0x03, 0x50
        /*001a*/ 	.short	0x0000


	//----- nvinfo : EIATTR_MAXREG_COUNT
	.align		4
        /*001c*/ 	.byte	0x03, 0x1b
        /*001e*/ 	.short	0x00a8


	//----- nvinfo : EIATTR_MERCURY_ISA_VERSION
	.align		4
        /*0020*/ 	.byte	0x03, 0x5f
        /*0022*/ 	.short	0x0101


	//----- nvinfo : EIATTR_VRC_CTA_INIT_COUNT
	.align		4
        /*0024*/ 	.byte	0x02, 0x4a
	.zero		1
	.zero		1


	//----- nvinfo : EIATTR_EXIT_INSTR_OFFSETS
	.align		4
        /*0028*/ 	.byte	0x04, 0x1c
        /*002a*/ 	.short	(.L_160 - .L_159)


	//   ....[0]....
.L_159:
        /*002c*/ 	.word	0x00000010


	//----- nvinfo : EIATTR_MAX_THREADS
	.align		4
.L_160:
        /*0030*/ 	.byte	0x04, 0x05
        /*0032*/ 	.short	(.L_162 - .L_161)
.L_161:
        /*0034*/ 	.word	0x00000180
        /*0038*/ 	.word	0x00000001
        /*003c*/ 	.word	0x00000001


	//----- nvinfo : EIATTR_CBANK_PARAM_SIZE
	.align		4
.L_162:
        /*0040*/ 	.byte	0x03, 0x19
        /*0042*/ 	.short	0x0a80


	//----- nvinfo : EIATTR_PARAM_CBANK
	.align		4
        /*0044*/ 	.byte	0x04, 0x0a
        /*0046*/ 	.short	(.L_164 - .L_163)
	.align		4
.L_163:
        /*0048*/ 	.word	index@(.nv.constant0._ZN7cutlass13device_kernelIN5flash11enable_sm90INS1_16FlashAttnFwdSm90INS1_25CollectiveMainloopFwdSm90ILi2EN4cute5tupleIJNS5_1CILi1EEES8_S8_EEENS6_IJNS7_ILi128EEESA_SA_EEELi128ENS_6half_tEfNS_4arch4Sm90ELb1ELb0ELb0ELb0ELb0ELb0ELb0ELb1ELb1ELb1ELb0ELb0EEENS1_21CollectiveEpilogueFwdISB_S9_SC_SE_Li256ELb0ELb1ELb0ELb0EEENS1_30DynamicPersistentTileSchedulerILi256ELi128ELb0ELb1ELb1EEEEEEEEEvNT_6ParamsE)
        /*004c*/ 	.short	0x0380
        /*004e*/ 	.short	0x0a80


	//----- nvinfo : EIATTR_SW_WAR
	.align		4
.L_164:
        /*0050*/ 	.byte	0x04, 0x36
        /*0052*/ 	.short	(.L_166 - .L_165)
.L_165:
        /*0054*/ 	.word	0x00000008
.L_166:


//--------------------- .nv.info._ZN7cutlass13device_kernelIN5flash11enable_sm90INS1_16FlashAttnFwdSm90INS1_25CollectiveMainloopFwdSm90ILi2EN4cute5tupleIJNS5_1CILi1EEES8_S8_EEENS6_IJNS7_ILi128EEESA_SA_EEELi128ENS_6half_tEfNS_4arch4Sm90ELb1ELb0ELb0ELb1ELb0ELb0ELb0ELb1ELb1ELb1ELb0ELb0EEENS1_21CollectiveEpilogueFwdISB_S9_SC_SE_Li256ELb1ELb1ELb0ELb0EEENS1_36VarlenDynamicPersistentTileSchedulerILi128ELi128ELi256ELi128ELb0ELb1ELb1ELb1ELb1ELb1EEEEEEEEEvNT_6ParamsE --------------------------
	.section	.nv.info._ZN7cutlass13device_kernelIN5flash11enable_sm90INS1_16FlashAttnFwdSm90INS1_25CollectiveMainloopFwdSm90ILi2EN4cute5tupleIJNS5_1CILi1EEES8_S8_EEENS6_IJNS7_ILi128EEESA_SA_EEELi128ENS_6half_tEfNS_4arch4Sm90ELb1ELb0ELb0ELb1ELb0ELb0ELb0ELb1ELb1ELb1ELb0ELb0EEENS1_21CollectiveEpilogueFwdISB_S9_SC_SE_Li256ELb1ELb1ELb0ELb0EEENS1_36VarlenDynamicPersistentTileSchedulerILi128ELi128ELi256ELi128ELb0ELb1ELb1ELb1ELb1ELb1EEEEEEEEEvNT_6ParamsE,"",@"SHT_CUDA_INFO"
	.sectionflags	@""
	.align	4


	//----- nvinfo : EIATTR_CUDA_API_VERSION
	.align		4
        /*0000*/ 	.byte	0x04, 0x37
        /*0002*/ 	.short	(.L_168 - .L_167)
.L_167:
        /*0004*/ 	.word	0x00000082


	//----- nvinfo : EIATTR_KPARAM_INFO
	.align		4
.L_168:
        /*0008*/ 	.byte	0x04, 0x17
        /*000a*/ 	.short	(.L_170 - .L_169)
.L_169:
        /*000c*/ 	.word	0x00000000
        /*0010*/ 	.short	0x0000
        /*0012*/ 	.short	0x0000
        /*0014*/ 	.byte	0x00, 0xf0, 0x01, 0x2a


	//----- nvinfo : EIATTR_SPARSE_MMA_MASK
	.align		4
.L_170:
        /*0018*/ 	.byte	0x03, 0x50
        /*001a*/ 	.short	0x0000


	//----- nvinfo : EIATTR_MAXREG_COUNT
	.align		4
        /*001c*/ 	.byte	0x03, 0x1b
        /*001e*/ 	.short	0x00a8


	//----- nvinfo : EIATTR_MERCURY_ISA_VERSION
	.align		4
        /*0020*/ 	.byte	0x03, 0x5f
        /*0022*/ 	.short	0x0101


	//----- nvinfo : EIATTR_VRC_CTA_INIT_COUNT
	.align		4
        /*0024*/ 	.byte	0x02, 0x4a
	.zero		1
	.zero		1


	//----- nvinfo : EIATTR_EXIT_INSTR_OFFSETS
	.align		4
        /*0028*/ 	.byte	0x04, 0x1c
        /*002a*/ 	.short	(.L_172 - .L_171)


	//   ....[0]....
.L_171:
        /*002c*/ 	.word	0x00000010


	//----- nvinfo : EIATTR_MAX_THREADS
	.align		4
.L_172:
        /*0030*/ 	.byte	0x04, 0x05
        /*0032*/ 	.short	(.L_174 - .L_173)
.L_173:
        /*0034*/ 	.word	0x00000180
        /*0038*/ 	.word	0x00000001
        /*003c*/ 	.word	0x00000001


	//----- nvinfo : EIATTR_CBANK_PARAM_SIZE
	.align		4
.L_174:
        /*0040*/ 	.byte	0x03, 0x19
        /*0042*/ 	.short	0x0a80


	//----- nvinfo : EIATTR_PARAM_CBANK
	.align		4
        /*0044*/ 	.byte	0x04, 0x0a
        /*0046*/ 	.short	(.L_176 - .L_175)
	.align		4
.L_175:
        /*0048*/ 	.word	index@(.nv.constant0._ZN7cutlass13device_kernelIN5flash11enable_sm90INS1_16FlashAttnFwdSm90INS1_25CollectiveMainloopFwdSm90ILi2EN4cute5tupleIJNS5_1CILi1EEES8_S8_EEENS6_IJNS7_ILi128EEESA_SA_EEELi128ENS_6half_tEfNS_4arch4Sm90ELb1ELb0ELb0ELb1ELb0ELb0ELb0ELb1ELb1ELb1ELb0ELb0EEENS1_21CollectiveEpilogueFwdISB_S9_SC_SE_Li256ELb1ELb1ELb0ELb0EEENS1_36VarlenDynamicPersistentTileSchedulerILi128ELi128ELi256ELi128ELb0ELb1ELb1ELb1ELb1ELb1EEEEEEEEEvNT_6ParamsE)
        /*004c*/ 	.short	0x0380
        /*004e*/ 	.short	0x0a80


	//----- nvinfo : EIATTR_SW_WAR
	.align		4
.L_176:
        /*0050*/ 	.byte	0x04, 0x36
        /*0052*/ 	.short	(.L_178 - .L_177)
.L_177:
        /*0054*/ 	.word	0x00000008
.L_178:


//--------------------- .nv.info._ZN7cutlass13device_kernelIN5flash11enable_sm90INS1_16FlashAttnFwdSm90INS1_25CollectiveMainloopFwdSm90ILi2EN4cute5tupleIJNS5_1CILi1EEES8_S8_EEENS6_IJNS7_ILi128EEESA_SA_EEELi128ENS_6half_tEfNS_4arch4Sm90ELb1ELb0ELb0ELb1ELb0ELb1ELb0ELb1ELb1ELb1ELb0ELb0EEENS1_21CollectiveEpilogueFwdISB_S9_SC_SE_Li256ELb1ELb1ELb0ELb0EEENS1_36VarlenDynamicPersistentTileSchedulerILi128ELi128ELi256ELi128ELb0ELb1ELb1ELb1ELb1ELb1EEEEEEEEEvNT_6ParamsE --------------------------
	.section	.nv.info._ZN7cutlass13device_kernelIN5flash11enable_sm90INS1_16FlashAttnFwdSm90INS1_25CollectiveMainloopFwdSm90ILi2EN4cute5tupleIJNS5_1CILi1EEES8_S8_EEENS6_IJNS7_ILi128EEESA_SA_EEELi128ENS_6half_tEfNS_4arch4Sm90ELb1ELb0ELb0ELb1ELb0ELb1ELb0ELb1ELb1ELb1ELb0ELb0EEENS1_21CollectiveEpilogueFwdISB_S9_SC_SE_Li256ELb1ELb1ELb0ELb0EEENS1_36VarlenDynamicPersistentTileSchedulerILi128ELi128ELi256ELi128ELb0ELb1ELb1ELb1ELb1ELb1EEEEEEEEEvNT_6ParamsE,"",@"SHT_CUDA_INFO"
	.sectionflags	@""
	.align	4


	//----- nvinfo : EIATTR_CUDA_API_VERSION
	.align		4
        /*0000*/ 	.byte	0x04, 0x37
        /*0002*/ 	.short	(.L_180 - .L_179)
.L_179:
        /*0004*/ 	.word	0x00000082


	//----- nvinfo : EIATTR_KPARAM_INFO
	.align		4
.L_180:
        /*0008*/ 	.byte	0x04, 0x17
        /*000a*/ 	.short	(.L_182 - .L_181)
.L_181:
        /*000c*/ 	.word	0x00000000
        /*0010*/ 	.short	0x0000
        /*0012*/ 	.short	0x0000
        /*0014*/ 	.byte	0x00, 0xf0, 0x01, 0x2a


	//----- nvinfo : EIATTR_SPARSE_MMA_MASK
	.align		4
.L_182:
        /*0018*/ 	.byte	0x03, 0x50
        /*001a*/ 	.short	0x0000


	//----- nvinfo : EIATTR_MAXREG_COUNT
	.align		4
        /*001c*/ 	.byte	0x03, 0x1b
        /*001e*/ 	.short	0x00a8


	//----- nvinfo : EIATTR_MERCURY_ISA_VERSION
	.align		4
        /*0020*/ 	.byte	0x03, 0x5f
        /*0022*/ 	.short	0x0101


	//----- nvinfo : EIATTR_VRC_CTA_INIT_COUNT
	.align		4
        /*0024*/ 	.byte	0x02, 0x4a
	.zero		1
	.zero		1


	//----- nvinfo : EIATTR_EXIT_INSTR_OFFSETS
	.align		4
        /*0028*/ 	.byte	0x04, 0x1c
        /*002a*/ 	.short	(.L_184 - .L_183)


	//   ....[0]....
.L_183:
        /*002c*/ 	.word	0x00000010


	//----- nvinfo : EIATTR_MAX_THREADS
	.align		4
.L_184:
        /*0030*/ 	.byte	0x04, 0x05
        /*0032*/ 	.short	(.L_186 - .L_185)
.L_185:
        /*0034*/ 	.word	0x00000180
        /*0038*/ 	.word	0x00000001
        /*003c*/ 	.word	0x00000001


	//----- nvinfo : EIATTR_CBANK_PARAM_SIZE
	.align		4
.L_186:
        /*0040*/ 	.byte	0x03, 0x19
        /*0042*/ 	.short	0x0a80


	//----- nvinfo : EIATTR_PARAM_CBANK
	.align		4
        /*0044*/ 	.byte	0x04, 0x0a
        /*0046*/ 	.short	(.L_188 - .L_187)
	.align		4
.L_187:
        /*0048*/ 	.word	index@(.nv.constant0._ZN7cutlass13device_kernelIN5flash11enable_sm90INS1_16FlashAttnFwdSm90INS1_25CollectiveMainloopFwdSm90ILi2EN4cute5tupleIJNS5_1CILi1EEES8_S8_EEENS6_IJNS7_ILi128EEESA_SA_EEELi128ENS_6half_tEfNS_4arch4Sm90ELb1ELb0ELb0ELb1ELb0ELb1ELb0ELb1ELb1ELb1ELb0ELb0EEENS1_21CollectiveEpilogueFwdISB_S9_SC_SE_Li256ELb1ELb1ELb0ELb0EEENS1_36VarlenDynamicPersistentTileSchedulerILi128ELi128ELi256ELi128ELb0ELb1ELb1ELb1ELb1ELb1EEEEEEEEEvNT_6ParamsE)
        /*004c*/ 	.short	0x0380
        /*004e*/ 	.short	0x0a80


	//----- nvinfo : EIATTR_SW_WAR
	.align		4
.L_188:
        /*0050*/ 	.byte	0x04, 0x36
        /*0052*/ 	.short	(.L_190 - .L_189)
.L_189:
        /*0054*/ 	.word	0x00000008
.L_190:


//--------------------- .nv.callgraph             --------------------------
	.section	.nv.callgraph,"",@"SHT_CUDA_CALLGRAPH"
	.align	4
	.sectionentsize	8
	.align		4
        /*0000*/ 	.word	0x00000000
	.align		4
        /*0004*/ 	.word	0xffffffff
	.align		4
        /*0008*/ 	.word	0x00000000
	.align		4
        /*000c*/ 	.word	0xfffffffe
	.align		4
        /*0010*/ 	.word	0x00000000
	.align		4
        /*0014*/ 	.word	0xfffffffd
	.align		4
        /*0018*/ 	.word	0x00000000
	.align		4
        /*001c*/ 	.word	0xfffffffc


//--------------------- .nv.constant4             --------------------------
	.section	.nv.constant4,"a",@progbits
	.align	8
	.align		8
.nv.constant4:
        /*0000*/ 	.dword	_ZN74_INTERNAL_7ba13ced_38_flash_fwd_hdim128_fp16_packgqa_sm90_cu_ceb34e2a_30594cuda3std3__45__cpo5beginE
	.align		8
        /*0008*/ 	.dword	_ZN74_INTERNAL_7ba13ced_38_flash_fwd_hdim128_fp16_packgqa_sm90_cu_ceb34e2a_30594cuda3std3__45__cpo3endE
	.align		8
        /*0010*/ 	.dword	_ZN74_INTERNAL_7ba13ced_38_flash_fwd_hdim128_fp16_packgqa_sm90_cu_ceb34e2a_30594cuda3std3__45__cpo6cbeginE
	.align		8
        /*0018*/ 	.dword	_ZN74_INTERNAL_7ba13ced_38_flash_fwd_hdim128_fp16_packgqa_sm90_cu_ceb34e2a_30594cuda3std3__45__cpo4cendE
	.align		8
        /*0020*/ 	.dword	_ZN74_INTERNAL_7ba13ced_38_flash_fwd_hdim128_fp16_packgqa_sm90_cu_ceb34e2a_30594cuda3std3__476_GLOBAL__N__7ba13ced_38_flash_fwd_hdim128_fp16_packgqa_sm90_cu_ceb34e2a_30596ignoreE
	.align		8
        /*0028*/ 	.dword	_ZN74_INTERNAL_7ba13ced_38_flash_fwd_hdim128_fp16_packgqa_sm90_cu_ceb34e2a_30594cuda3std3__419piecewise_constructE
	.align		8
        /*0030*/ 	.dword	_ZN74_INTERNAL_7ba13ced_38_flash_fwd_hdim128_fp16_packgqa_sm90_cu_ceb34e2a_30594cuda3std3__48in_placeE
	.align		8
        /*0038*/ 	.dword	_ZN74_INTERNAL_7ba13ced_38_flash_fwd_hdim128_fp16_packgqa_sm90_cu_ceb34e2a_30594cuda3std6ranges3__45__cpo4swapE
	.align		8
        /*0040*/ 	.dword	_ZN74_INTERNAL_7ba13ced_38_flash_fwd_hdim128_fp16_packgqa_sm90_cu_ceb34e2a_30594cuda3std6ranges3__45__cpo9iter_moveE
	.align		8
        /*0048*/ 	.dword	_ZN74_INTERNAL_7ba13ced_38_flash_fwd_hdim128_fp16_packgqa_sm90_cu_ceb34e2a_30594cute7productE
	.align		8
        /*0050*/ 	.dword	_ZN74_INTERNAL_7ba13ced_38_flash_fwd_hdim128_fp16_packgqa_sm90_cu_ceb34e2a_30594cute1_E


//--------------------- .text._ZN7cutlass13device_kernelIN5flash11enable_sm90INS1_16FlashAttnFwdSm90INS1_25CollectiveMainloopFwdSm90ILi2EN4cute5tupleIJNS5_1CILi1EEES8_S8_EEENS6_IJNS7_ILi128EEENS7_ILi176EEESA_EEELi128ENS_6half_tEfNS_4arch4Sm90ELb0ELb0ELb0ELb0ELb0ELb0ELb0ELb1ELb1ELb1ELb0ELb0EEENS1_21CollectiveEpilogueFwdINS6_IJSA_SA_SB_EEES9_SD_SF_Li256ELb0ELb1ELb0ELb0EEENS1_29StaticPersistentTileSchedulerILb0EEEEEEEEEvNT_6ParamsE --------------------------
	.section	.text._ZN7cutlass13device_kernelIN5flash11enable_sm90INS1_16FlashAttnFwdSm90INS1_25CollectiveMainloopFwdSm90ILi2EN4cute5tupleIJNS5_1CILi1EEES8_S8_EEENS6_IJNS7_ILi128EEENS7_ILi176EEESA_EEELi128ENS_6half_tEfNS_4arch4Sm90ELb0ELb0ELb0ELb0ELb0ELb0ELb0ELb1ELb1ELb1ELb0ELb0EEENS1_21CollectiveEpilogueFwdINS6_IJSA_SA_SB_EEES9_SD_SF_Li256ELb0ELb1ELb0ELb0EEENS1_29StaticPersistentTileSchedulerILb0EEEEEEEEEvNT_6ParamsE,"ax",@progbits
	.align	128
.text._ZN7cutlass13device_kernelIN5flash11enable_sm90INS1_16FlashAttnFwdSm90INS1_25CollectiveMainloopFwdSm90ILi2EN4cute5tupleIJNS5_1CILi1EEES8_S8_EEENS6_IJNS7_ILi128EEENS7_ILi176EEESA_EEELi128ENS_6half_tEfNS_4arch4Sm90ELb0ELb0ELb0ELb0ELb0ELb0ELb0ELb1ELb1ELb1ELb0ELb0EEENS1_21CollectiveEpilogueFwdINS6_IJSA_SA_SB_EEES9_SD_SF_Li256ELb0ELb1ELb0ELb0EEENS1_29StaticPersistentTileSchedulerILb0EEEEEEEEEvNT_6ParamsE:
        .type           _ZN7cutlass13device_kernelIN5flash11enable_sm90INS1_16FlashAttnFwdSm90INS1_25CollectiveMainloopFwdSm90ILi2EN4cute5tupleIJNS5_1CILi1EEES8_S8_EEENS6_IJNS7_ILi128EEENS7_ILi176EEESA_EEELi128ENS_6half_tEfNS_4arch4Sm90ELb0ELb0ELb0ELb0ELb0ELb0ELb0ELb1ELb1ELb1ELb0ELb0EEENS1_21CollectiveEpilogueFwdINS6_IJSA_SA_SB_EEES9_SD_SF_Li256ELb0ELb1ELb0ELb0EEENS1_29StaticPersistentTileSchedulerILb0EEEEEEEEEvNT_6ParamsE,@function
        .size           _ZN7cutlass13device_kernelIN5flash11enable_sm90INS1_16FlashAttnFwdSm90INS1_25CollectiveMainloopFwdSm90ILi2EN4cute5tupleIJNS5_1CILi1EEES8_S8_EEENS6_IJNS7_ILi128EEENS7_ILi176EEESA_EEELi128ENS_6half_tEfNS_4arch4Sm90ELb0ELb0ELb0ELb0ELb0ELb0ELb0ELb1ELb1ELb1ELb0ELb0EEENS1_21CollectiveEpilogueFwdINS6_IJSA_SA_SB_EEES9_SD_SF_Li256ELb0ELb1ELb0ELb0EEENS1_29StaticPersistentTileSchedulerILb0EEEEEEEEEvNT_6ParamsE,(.L_x_10 - _ZN7cutlass13device_kernelIN5flash11enable_sm90INS1_16FlashAttnFwdSm90INS1_25CollectiveMainloopFwdSm90ILi2EN4cute5tupleIJNS5_1CILi1EEES8_S8_EEENS6_IJNS7_ILi128EEENS7_ILi176EEESA_EEELi128ENS_6half_tEfNS_4arch4Sm90ELb0ELb0ELb0ELb0ELb0ELb0ELb0ELb1ELb1ELb1ELb0ELb0EEENS1_21CollectiveEpilogueFwdINS6_IJSA_SA_SB_EEES9_SD_SF_Li256ELb0ELb1ELb0ELb0EEENS1_29StaticPersistentTileSchedulerILb0EEEEEEEEEvNT_6ParamsE)
        .other          _ZN7cutlass13device_kernelIN5flash11enable_sm90INS1_16FlashAttnFwdSm90INS1_25CollectiveMainloopFwdSm90ILi2EN4cute5tupleIJNS5_1CILi1EEES8_S8_EEENS6_IJNS7_ILi128EEENS7_ILi176EEESA_EEELi128ENS_6half_tEfNS_4arch4Sm90ELb0ELb0ELb0ELb0ELb0ELb0ELb0ELb1ELb1ELb1ELb0ELb0EEENS1_21CollectiveEpilogueFwdINS6_IJSA_SA_SB_EEES9_SD_SF_Li256ELb0ELb1ELb0ELb0EEENS1_29StaticPersistentTileSchedulerILb0EEEEEEEEEvNT_6ParamsE,@"STO_CUDA_ENTRY STV_DEFAULT"
_ZN7cutlass13device_kernelIN5flash11enable_sm90INS1_16FlashAttnFwdSm90INS1_25CollectiveMainloopFwdSm90ILi2EN4cute5tupleIJNS5_1CILi1EEES8_S8_EEENS6_IJNS7_ILi128EEENS7_ILi176EEESA_EEELi128ENS_6half_tEfNS_4arch4Sm90ELb0ELb0ELb0ELb0ELb0ELb0ELb0ELb1ELb1ELb1ELb0ELb0EEENS1_21CollectiveEpilogueFwdINS6_IJSA_SA_SB_EEES9_SD_SF_Li256ELb0ELb1ELb0ELb0EEENS1_29StaticPersistentTileSchedulerILb0EEEEEEEEEvNT_6ParamsE:
[----:B------:R-:W-:Y:S01]  /*0000*/  LDC R1, c[0x0][0x37c] ;  /* 0x0000df00ff017b82 */ /* 0x000fe20000000800 */
[----:B------:R-:W-:Y:S05]  /*0010*/  EXIT ;  /* 0x000000000000794d */ /* 0x000fea0003800000 */
.L_x_0:
[----:B------:R-:W-:-:S00]  /*0020*/  BRA `(.L_x_0) ;  /* 0xfffffffc00fc7947 */ /* 0x000fc0000383ffff */
[----:B------:R-:W-:-:S00]  /*0030*/  NOP ;  /* 0x0000000000007918 */ /* 0x000fc00000000000 */
        /* <DEDUP_REMOVED lines=12> */
.L_x_10:


//--------------------- .text._ZN7cutlass13device_kernelIN5flash11enable_sm90INS1_16FlashAttnFwdSm90INS1_25CollectiveMainloopFwdSm90ILi2EN4cute5tupleIJNS5_1CILi2EEENS7_ILi1EEES9_EEENS6_IJNS7_ILi128EEENS7_ILi176EEESB_EEELi128ENS_6half_tEfNS_4arch4Sm90ELb0ELb0ELb0ELb0ELb0ELb0ELb0ELb1ELb1ELb1ELb0ELb0EEENS1_21CollectiveEpilogueFwdINS6_IJSB_SB_SC_EEESA_SE_SG_Li256ELb0ELb1ELb0ELb0EEENS1_29StaticPersistentTileSchedulerILb0EEEEEEEEEvNT_6ParamsE --------------------------
	.section	.text._ZN7cutlass13device_kernelIN5flash11enable_sm90INS1_16FlashAttnFwdSm90INS1_25CollectiveMainloopFwdSm90ILi2EN4cute5tupleIJNS5_1CILi2EEENS7_ILi1EEES9_EEENS6_IJNS7_ILi128EEENS7_ILi176EEESB_EEELi128ENS_6half_tEfNS_4arch4Sm90ELb0ELb0ELb0ELb0ELb0ELb0ELb0ELb1ELb1ELb1ELb0ELb0EEENS1_21CollectiveEpilogueFwdINS6_IJSB_SB_SC_EEESA_SE_SG_Li256ELb0ELb1ELb0ELb0EEENS1_29StaticPersistentTileSchedulerILb0EEEEEEEEEvNT_6ParamsE,"ax",@progbits
	.align	128
.text._ZN7cutlass13device_kernelIN5flash11enable_sm90INS1_16FlashAttnFwdSm90INS1_25CollectiveMainloopFwdSm90ILi2EN4cute5tupleIJNS5_1CILi2EEENS7_ILi1EEES9_EEENS6_IJNS7_ILi128EEENS7_ILi176EEESB_EEELi128ENS_6half_tEfNS_4arch4Sm90ELb0ELb0ELb0ELb0ELb0ELb0ELb0ELb1ELb1ELb1ELb0ELb0EEENS1_21CollectiveEpilogueFwdINS6_IJSB_SB_SC_EEESA_SE_SG_Li256ELb0ELb1ELb0ELb0EEENS1_29StaticPersistentTileSchedulerILb0EEEEEEEEEvNT_6ParamsE:
        .type           _ZN7cutlass13device_kernelIN5flash11enable_sm90INS1_16FlashAttnFwdSm90INS1_25CollectiveMainloopFwdSm90ILi2EN4cute5tupleIJNS5_1CILi2EEENS7_ILi1EEES9_EEENS6_IJNS7_ILi128EEENS7_ILi176EEESB_EEELi128ENS_6half_tEfNS_4arch4Sm90ELb0ELb0ELb0ELb0ELb0ELb0ELb0ELb1ELb1ELb1ELb0ELb0EEENS1_21CollectiveEpilogueFwdINS6_IJSB_SB_SC_EEESA_SE_SG_Li256ELb0ELb1ELb0ELb0EEENS1_29StaticPersistentTileSchedulerILb0EEEEEEEEEvNT_6ParamsE,@function
        .size           _ZN7cutlass13device_kernelIN5flash11enable_sm90INS1_16FlashAttnFwdSm90INS1_25CollectiveMainloopFwdSm90ILi2EN4cute5tupleIJNS5_1CILi2EEENS7_ILi1EEES9_EEENS6_IJNS7_ILi128EEENS7_ILi176EEESB_EEELi128ENS_6half_tEfNS_4arch4Sm90ELb0ELb0ELb0ELb0ELb0ELb0ELb0ELb1ELb1ELb1ELb0ELb0EEENS1_21CollectiveEpilogueFwdINS6_IJSB_SB_SC_EEESA_SE_SG_Li256ELb0ELb1ELb0ELb0EEENS1_29StaticPersistentTileSchedulerILb0EEEEEEEEEvNT_6ParamsE,(.L_x_11 - _ZN7cutlass13device_kernelIN5flash11enable_sm90INS1_16FlashAttnFwdSm90INS1_25CollectiveMainloopFwdSm90ILi2EN4cute5tupleIJNS5_1CILi2EEENS7_ILi1EEES9_EEENS6_IJNS7_ILi128EEENS7_ILi176EEESB_EEELi128ENS_6half_tEfNS_4arch4Sm90ELb0ELb0ELb0ELb0ELb0ELb0ELb0ELb1ELb1ELb1ELb0ELb0EEENS1_21CollectiveEpilogueFwdINS6_IJSB_SB_SC_EEESA_SE_SG_Li256ELb0ELb1ELb0ELb0EEENS1_29StaticPersistentTileSchedulerILb0EEEEEEEEEvNT_6ParamsE)
        .other          _ZN7cutlass13device_kernelIN5flash11enable_sm90INS1_16FlashAttnFwdSm90INS1_25CollectiveMainloopFwdSm90ILi2EN4cute5tupleIJNS5_1CILi2EEENS7_ILi1EEES9_EEENS6_IJNS7_ILi128EEENS7_ILi176EEESB_EEELi128ENS_6half_tEfNS_4arch4Sm90ELb0ELb0ELb0ELb0ELb0ELb0ELb0ELb1ELb1ELb1ELb0ELb0EEENS1_21CollectiveEpilogueFwdINS6_IJSB_SB_SC_EEESA_SE_SG_Li256ELb0ELb1ELb0ELb0EEENS1_29StaticPersistentTileSchedulerILb0EEEEEEEEEvNT_6ParamsE,@"STO_CUDA_ENTRY STV_DEFAULT"
_ZN7cutlass13device_kernelIN5flash11enable_sm90INS1_16FlashAttnFwdSm90INS1_25CollectiveMainloopFwdSm90ILi2EN4cute5tupleIJNS5_1CILi2EEENS7_ILi1EEES9_EEENS6_IJNS7_ILi128EEENS7_ILi176EEESB_EEELi128ENS_6half_tEfNS_4arch4Sm90ELb0ELb0ELb0ELb0ELb0ELb0ELb0ELb1ELb1ELb1ELb0ELb0EEENS1_21CollectiveEpilogueFwdINS6_IJSB_SB_SC_EEESA_SE_SG_Li256ELb0ELb1ELb0ELb0EEENS1_29StaticPersistentTileSchedulerILb0EEEEEEEEEvNT_6ParamsE:
[----:B------:R-:W-:Y:S01]  /*0000*/  LDC R1, c[0x0][0x37c] ;  /* 0x0000df00ff017b82 */ /* 0x000fe20000000800 */
[----:B------:R-:W-:Y:S05]  /*0010*/  EXIT ;  /* 0x000000000000794d */ /* 0x000fea0003800000 */
.L_x_1:
        /* <DEDUP_REMOVED lines=14> */
.L_x_11:


//--------------------- .text._ZN7cutlass13device_kernelIN5flash11enable_sm90INS1_16FlashAttnFwdSm90INS1_25CollectiveMainloopFwdSm90ILi2EN4cute5tupleIJNS5_1CILi1EEES8_S8_EEENS6_IJNS7_ILi128EEENS7_ILi176EEESA_EEELi128ENS_6half_tEfNS_4arch4Sm90ELb0ELb0ELb0ELb1ELb0ELb0ELb0ELb1ELb1ELb1ELb0ELb0EEENS1_21CollectiveEpilogueFwdINS6_IJSA_SA_SB_EEES9_SD_SF_Li256ELb1ELb1ELb0ELb0EEENS1_36VarlenDynamicPersistentTileSchedulerILi128ELi176ELi256ELi128ELb0ELb1ELb1ELb0ELb1ELb1EEEEEEEEEvNT_6ParamsE --------------------------
	.section	.text._ZN7cutlass13device_kernelIN5flash11enable_sm90INS1_16FlashAttnFwdSm90INS1_25CollectiveMainloopFwdSm90ILi2EN4cute5tupleIJNS5_1CILi1EEES8_S8_EEENS6_IJNS7_ILi128EEENS7_ILi176EEESA_EEELi128ENS_6half_tEfNS_4arch4Sm90ELb0ELb0ELb0ELb1ELb0ELb0ELb0ELb1ELb1ELb1ELb0ELb0EEENS1_21CollectiveEpilogueFwdINS6_IJSA_SA_SB_EEES9_SD_SF_Li256ELb1ELb1ELb0ELb0EEENS1_36VarlenDynamicPersistentTileSchedulerILi128ELi176ELi256ELi128ELb0ELb1ELb1ELb0ELb1ELb1EEEEEEEEEvNT_6ParamsE,"ax",@progbits
	.align	128
.text._ZN7cutlass13device_kernelIN5flash11enable_sm90INS1_16FlashAttnFwdSm90INS1_25CollectiveMainloopFwdSm90ILi2EN4cute5tupleIJNS5_1CILi1EEES8_S8_EEENS6_IJNS7_ILi128EEENS7_ILi176EEESA_EEELi128ENS_6half_tEfNS_4arch4Sm90ELb0ELb0ELb0ELb1ELb0ELb0ELb0ELb1ELb1ELb1ELb0ELb0EEENS1_21CollectiveEpilogueFwdINS6_IJSA_SA_SB_EEES9_SD_SF_Li256ELb1ELb1ELb0ELb0EEENS1_36VarlenDynamicPersistentTileSchedulerILi128ELi176ELi256ELi128ELb0ELb1ELb1ELb0ELb1ELb1EEEEEEEEEvNT_6ParamsE:
        .type           _ZN7cutlass13device_kernelIN5flash11enable_sm90INS1_16FlashAttnFwdSm90INS1_25CollectiveMainloopFwdSm90ILi2EN4cute5tupleIJNS5_1CILi1EEES8_S8_EEENS6_IJNS7_ILi128EEENS7_ILi176EEESA_EEELi128ENS_6half_tEfNS_4arch4Sm90ELb0ELb0ELb0ELb1ELb0ELb0ELb0ELb1ELb1ELb1ELb0ELb0EEENS1_21CollectiveEpilogueFwdINS6_IJSA_SA_SB_EEES9_SD_SF_Li256ELb1ELb1ELb0ELb0EEENS1_36VarlenDynamicPersistentTileSchedulerILi128ELi176ELi256ELi128ELb0ELb1ELb1ELb0ELb1ELb1EEEEEEEEEvNT_6ParamsE,@function
        .size           _ZN7cutlass13device_kernelIN5flash11enable_sm90INS1_16FlashAttnFwdSm90INS1_25CollectiveMainloopFwdSm90ILi2EN4cute5tupleIJNS5_1CILi1EEES8_S8_EEENS6_IJNS7_ILi128EEENS7_ILi176EEESA_EEELi128ENS_6half_tEfNS_4arch4Sm90ELb0ELb0ELb0ELb1ELb0ELb0ELb0ELb1ELb1ELb1ELb0ELb0EEENS1_21CollectiveEpilogueFwdINS6_IJSA_SA_SB_EEES9_SD_SF_Li256ELb1ELb1ELb0ELb0EEENS1_36VarlenDynamicPersistentTileSchedulerILi128ELi176ELi256ELi128ELb0ELb1ELb1ELb0ELb1ELb1EEEEEEEEEvNT_6ParamsE,(.L_x_12 - _ZN7cutlass13device_kernelIN5flash11enable_sm90INS1_16FlashAttnFwdSm90INS1_25CollectiveMainloopFwdSm90ILi2EN4cute5tupleIJNS5_1CILi1EEES8_S8_EEENS6_IJNS7_ILi128EEENS7_ILi176EEESA_EEELi128ENS_6half_tEfNS_4arch4Sm90ELb0ELb0ELb0ELb1ELb0ELb0ELb0ELb1ELb1ELb1ELb0ELb0EEENS1_21CollectiveEpilogueFwdINS6_IJSA_SA_SB_EEES9_SD_SF_Li256ELb1ELb1ELb0ELb0EEENS1_36VarlenDynamicPersistentTileSchedulerILi128ELi176ELi256ELi128ELb0ELb1ELb1ELb0ELb1ELb1EEEEEEEEEvNT_6ParamsE)
        .other          _ZN7cutlass13device_kernelIN5flash11enable_sm90INS1_16FlashAttnFwdSm90INS1_25CollectiveMainloopFwdSm90ILi2EN4cute5tupleIJNS5_1CILi1EEES8_S8_EEENS6_IJNS7_ILi128EEENS7_ILi176EEESA_EEELi128ENS_6half_tEfNS_4arch4Sm90ELb0ELb0ELb0ELb1ELb0ELb0ELb0ELb1ELb1ELb1ELb0ELb0EEENS1_21CollectiveEpilogueFwdINS6_IJSA_SA_SB_EEES9_SD_SF_Li256ELb1ELb1ELb0ELb0EEENS1_36VarlenDynamicPersistentTileSchedulerILi128ELi176ELi256ELi128ELb0ELb1ELb1ELb0ELb1ELb1EEEEEEEEEvNT_6ParamsE,@"STO_CUDA_ENTRY STV_DEFAULT"
_ZN7cutlass13device_kernelIN5flash11enable_sm90INS1_16FlashAttnFwdSm90INS1_25CollectiveMainloopFwdSm90ILi2EN4cute5tupleIJNS5_1CILi1EEES8_S8_EEENS6_IJNS7_ILi128EEENS7_ILi176EEESA_EEELi128ENS_6half_tEfNS_4arch4Sm90ELb0ELb0ELb0ELb1ELb0ELb0ELb0ELb1ELb1ELb1ELb0ELb0EEENS1_21CollectiveEpilogueFwdINS6_IJSA_SA_SB_EEES9_SD_SF_Li256ELb1ELb1ELb0ELb0EEENS1_36VarlenDynamicPersistentTileSchedulerILi128ELi176ELi256ELi128ELb0ELb1ELb1ELb0ELb1ELb1EEEEEEEEEvNT_6ParamsE:
[----:B------:R-:W-:Y:S01]  /*0000*/  LDC R1, c[0x0][0x37c] ;  /* 0x0000df00ff017b82 */ /* 0x000fe20000000800 */
[----:B------:R-:W-:Y:S05]  /*0010*/  EXIT ;  /* 0x000000000000794d */ /* 0x000fea0003800000 */
.L_x_2:
        /* <DEDUP_REMOVED lines=14> */
.L_x_12:


//--------------------- .text._ZN7cutlass13device_kernelIN5flash11enable_sm90INS1_16FlashAttnFwdSm90INS1_25CollectiveMainloopFwdSm90ILi2EN4cute5tupleIJNS5_1CILi1EEES8_S8_EEENS6_IJNS7_ILi128EEENS7_ILi176EEESA_EEELi128ENS_6half_tEfNS_4arch4Sm90ELb0ELb0ELb0ELb1ELb0ELb1ELb0ELb1ELb1ELb1ELb0ELb0EEENS1_21CollectiveEpilogueFwdINS6_IJSA_SA_SB_EEES9_SD_SF_Li256ELb1ELb1ELb0ELb0EEENS1_36VarlenDynamicPersistentTileSchedulerILi128ELi176ELi256ELi128ELb0ELb1ELb1ELb0ELb1ELb1EEEEEEEEEvNT_6ParamsE --------------------------
	.section	.text._ZN7cutlass13device_kernelIN5flash11enable_sm90INS1_16FlashAttnFwdSm90INS1_25CollectiveMainloopFwdSm90ILi2EN4cute5tupleIJNS5_1CILi1EEES8_S8_EEENS6_IJNS7_ILi128EEENS7_ILi176EEESA_EEELi128ENS_6half_tEfNS_4arch4Sm90ELb0ELb0ELb0ELb1ELb0ELb1ELb0ELb1ELb1ELb1ELb0ELb0EEENS1_21CollectiveEpilogueFwdINS6_IJSA_SA_SB_EEES9_SD_SF_Li256ELb1ELb1ELb0ELb0EEENS1_36VarlenDynamicPersistentTileSchedulerILi128ELi176ELi256ELi128ELb0ELb1ELb1ELb0ELb1ELb1EEEEEEEEEvNT_6ParamsE,"ax",@progbits
	.align	128
.text._ZN7cutlass13device_kernelIN5flash11enable_sm90INS1_16FlashAttnFwdSm90INS1_25CollectiveMainloopFwdSm90ILi2EN4cute5tupleIJNS5_1CILi1EEES8_S8_EEENS6_IJNS7_ILi128EEENS7_ILi176EEESA_EEELi128ENS_6half_tEfNS_4arch4Sm90ELb0ELb0ELb0ELb1ELb0ELb1ELb0ELb1ELb1ELb1ELb0ELb0EEENS1_21CollectiveEpilogueFwdINS6_IJSA_SA_SB_EEES9_SD_SF_Li256ELb1ELb1ELb0ELb0EEENS1_36VarlenDynamicPersistentTileSchedulerILi128ELi176ELi256ELi128ELb0ELb1ELb1ELb0ELb1ELb1EEEEEEEEEvNT_6ParamsE:
        .type           _ZN7cutlass13device_kernelIN5flash11enable_sm90INS1_16FlashAttnFwdSm90INS1_25CollectiveMainloopFwdSm90ILi2EN4cute5tupleIJNS5_1CILi1EEES8_S8_EEENS6_IJNS7_ILi128EEENS7_ILi176EEESA_EEELi128ENS_6half_tEfNS_4arch4Sm90ELb0ELb0ELb0ELb1ELb0ELb1ELb0ELb1ELb1ELb1ELb0ELb0EEENS1_21CollectiveEpilogueFwdINS6_IJSA_SA_SB_EEES9_SD_SF_Li256ELb1ELb1ELb0ELb0EEENS1_36VarlenDynamicPersistentTileSchedulerILi128ELi176ELi256ELi128ELb0ELb1ELb1ELb0ELb1ELb1EEEEEEEEEvNT_6ParamsE,@function
        .size           _ZN7cutlass13device_kernelIN5flash11enable_sm90INS1_16FlashAttnFwdSm90INS1_25CollectiveMainloopFwdSm90ILi2EN4cute5tupleIJNS5_1CILi1EEES8_S8_EEENS6_IJNS7_ILi128EEENS7_ILi176EEESA_EEELi128ENS_6half_tEfNS_4arch4Sm90ELb0ELb0ELb0ELb1ELb0ELb1ELb0ELb1ELb1ELb1ELb0ELb0EEENS1_21CollectiveEpilogueFwdINS6_IJSA_SA_SB_EEES9_SD_SF_Li256ELb1ELb1ELb0ELb0EEENS1_36VarlenDynamicPersistentTileSchedulerILi128ELi176ELi256ELi128ELb0ELb1ELb1ELb0ELb1ELb1EEEEEEEEEvNT_6ParamsE,(.L_x_13 - _ZN7cutlass13device_kernelIN5flash11enable_sm90INS1_16FlashAttnFwdSm90INS1_25CollectiveMainloopFwdSm90ILi2EN4cute5tupleIJNS5_1CILi1EEES8_S8_EEENS6_IJNS7_ILi128EEENS7_ILi176EEESA_EEELi128ENS_6half_tEfNS_4arch4Sm90ELb0ELb0ELb0ELb1ELb0ELb1ELb0ELb1ELb1ELb1ELb0ELb0EEENS1_21CollectiveEpilogueFwdINS6_IJSA_SA_SB_EEES9_SD_SF_Li256ELb1ELb1ELb0ELb0EEENS1_36VarlenDynamicPersistentTileSchedulerILi128ELi176ELi256ELi128ELb0ELb1ELb1ELb0ELb1ELb1EEEEEEEEEvNT_6ParamsE)
        .other          _ZN7cutlass13device_kernelIN5flash11enable_sm90INS1_16FlashAttnFwdSm90INS1_25CollectiveMainloopFwdSm90ILi2EN4cute5tupleIJNS5_1CILi1EEES8_S8_EEENS6_IJNS7_ILi128EEENS7_ILi176EEESA_EEELi128ENS_6half_tEfNS_4arch4Sm90ELb0ELb0ELb0ELb1ELb0ELb1ELb0ELb1ELb1ELb1ELb0ELb0EEENS1_21CollectiveEpilogueFwdINS6_IJSA_SA_SB_EEES9_SD_SF_Li256ELb1ELb1ELb0ELb0EEENS1_36VarlenDynamicPersistentTileSchedulerILi128ELi176ELi256ELi128ELb0ELb1ELb1ELb0ELb1ELb1EEEEEEEEEvNT_6ParamsE,@"STO_CUDA_ENTRY STV_DEFAULT"
_ZN7cutlass13device_kernelIN5flash11enable_sm90INS1_16FlashAttnFwdSm90INS1_25CollectiveMainloopFwdSm90ILi2EN4cute5tupleIJNS5_1CILi1EEES8_S8_EEENS6_IJNS7_ILi128EEENS7_ILi176EEESA_EEELi128ENS_6half_tEfNS_4arch4Sm90ELb0ELb0ELb0ELb1ELb0ELb1ELb0ELb1ELb1ELb1ELb0ELb0EEENS1_21CollectiveEpilogueFwdINS6_IJSA_SA_SB_EEES9_SD_SF_Li256ELb1ELb1ELb0ELb0EEENS1_36VarlenDynamicPersistentTileSchedulerILi128ELi176ELi256ELi128ELb0ELb1ELb1ELb0ELb1ELb1EEEEEEEEEvNT_6ParamsE:
[----:B------:R-:W-:Y:S01]  /*0000*/  LDC R1, c[0x0][0x37c] ;  /* 0x0000df00ff017b82 */ /* 0x000fe20000000800 */
[----:B------:R-:W-:Y:S05]  /*0010*/  EXIT ;  /* 0x000000000000794d */ /* 0x000fea0003800000 */
.L_x_3:
        /* <DEDUP_REMOVED lines=14> */
.L_x_13:


//--------------------- .text._ZN7cutlass13device_kernelIN5flash11enable_sm90INS1_16FlashAttnFwdSm90INS1_25CollectiveMainloopFwdSm90ILi2EN4cute5tupleIJNS5_1CILi1EEES8_S8_EEENS6_IJNS7_ILi128EEESA_SA_EEELi128ENS_6half_tEfNS_4arch4Sm90ELb0ELb1ELb0ELb0ELb0ELb0ELb0ELb1ELb1ELb1ELb0ELb0EEENS1_21CollectiveEpilogueFwdISB_S9_SC_SE_Li256ELb0ELb1ELb0ELb0EEENS1_30DynamicPersistentTileSchedulerILi256ELi128ELb0ELb1ELb1EEEEEEEEEvNT_6ParamsE --------------------------
	.section	.text._ZN7cutlass13device_kernelIN5flash11enable_sm90INS1_16FlashAttnFwdSm90INS1_25CollectiveMainloopFwdSm90ILi2EN4cute5tupleIJNS5_1CILi1EEES8_S8_EEENS6_IJNS7_ILi128EEESA_SA_EEELi128ENS_6half_tEfNS_4arch4Sm90ELb0ELb1ELb0ELb0ELb0ELb0ELb0ELb1ELb1ELb1ELb0ELb0EEENS1_21CollectiveEpilogueFwdISB_S9_SC_SE_Li256ELb0ELb1ELb0ELb0EEENS1_30DynamicPersistentTileSchedulerILi256ELi128ELb0ELb1ELb1EEEEEEEEEvNT_6ParamsE,"ax",@progbits
	.align	128
.text._ZN7cutlass13device_kernelIN5flash11enable_sm90INS1_16FlashAttnFwdSm90INS1_25CollectiveMainloopFwdSm90ILi2EN4cute5tupleIJNS5_1CILi1EEES8_S8_EEENS6_IJNS7_ILi128EEESA_SA_EEELi128ENS_6half_tEfNS_4arch4Sm90ELb0ELb1ELb0ELb0ELb0ELb0ELb0ELb1ELb1ELb1ELb0ELb0EEENS1_21CollectiveEpilogueFwdISB_S9_SC_SE_Li256ELb0ELb1ELb0ELb0EEENS1_30DynamicPersistentTileSchedulerILi256ELi128ELb0ELb1ELb1EEEEEEEEEvNT_6ParamsE:
        .type           _ZN7cutlass13device_kernelIN5flash11enable_sm90INS1_16FlashAttnFwdSm90INS1_25CollectiveMainloopFwdSm90ILi2EN4cute5tupleIJNS5_1CILi1EEES8_S8_EEENS6_IJNS7_ILi128EEESA_SA_EEELi128ENS_6half_tEfNS_4arch4Sm90ELb0ELb1ELb0ELb0ELb0ELb0ELb0ELb1ELb1ELb1ELb0ELb0EEENS1_21CollectiveEpilogueFwdISB_S9_SC_SE_Li256ELb0ELb1ELb0ELb0EEENS1_30DynamicPersistentTileSchedulerILi256ELi128ELb0ELb1ELb1EEEEEEEEEvNT_6ParamsE,@function
        .size           _ZN7cutlass13device_kernelIN5flash11enable_sm90INS1_16FlashAttnFwdSm90INS1_25CollectiveMainloopFwdSm90ILi2EN4cute5tupleIJNS5_1CILi1EEES8_S8_EEENS6_IJNS7_ILi128EEESA_SA_EEELi128ENS_6half_tEfNS_4arch4Sm90ELb0ELb1ELb0ELb0ELb0ELb0ELb0ELb1ELb1ELb1ELb0ELb0EEENS1_21CollectiveEpilogueFwdISB_S9_SC_SE_Li256ELb0ELb1ELb0ELb0EEENS1_30DynamicPersistentTileSchedulerILi256ELi128ELb0ELb1ELb1EEEEEEEEEvNT_6ParamsE,(.L_x_14 - _ZN7cutlass13device_kernelIN5flash11enable_sm90INS1_16FlashAttnFwdSm90INS1_25CollectiveMainloopFwdSm90ILi2EN4cute5tupleIJNS5_1CILi1EEES8_S8_EEENS6_IJNS7_ILi128EEESA_SA_EEELi128ENS_6half_tEfNS_4arch4Sm90ELb0ELb1ELb0ELb0ELb0ELb0ELb0ELb1ELb1ELb1ELb0ELb0EEENS1_21CollectiveEpilogueFwdISB_S9_SC_SE_Li256ELb0ELb1ELb0ELb0EEENS1_30DynamicPersistentTileSchedulerILi256ELi128ELb0ELb1ELb1EEEEEEEEEvNT_6ParamsE)
        .other          _ZN7cutlass13device_kernelIN5flash11enable_sm90INS1_16FlashAttnFwdSm90INS1_25CollectiveMainloopFwdSm90ILi2EN4cute5tupleIJNS5_1CILi1EEES8_S8_EEENS6_IJNS7_ILi128EEESA_SA_EEELi128ENS_6half_tEfNS_4arch4Sm90ELb0ELb1ELb0ELb0ELb0ELb0ELb0ELb1ELb1ELb1ELb0ELb0EEENS1_21CollectiveEpilogueFwdISB_S9_SC_SE_Li256ELb0ELb1ELb0ELb0EEENS1_30DynamicPersistentTileSchedulerILi256ELi128ELb0ELb1ELb1EEEEEEEEEvNT_6ParamsE,@"STO_CUDA_ENTRY STV_DEFAULT"
_ZN7cutlass13device_kernelIN5flash11enable_sm90INS1_16FlashAttnFwdSm90INS1_25CollectiveMainloopFwdSm90ILi2EN4cute5tupleIJNS5_1CILi1EEES8_S8_EEENS6_IJNS7_ILi128EEESA_SA_EEELi128ENS_6half_tEfNS_4arch4Sm90ELb0ELb1ELb0ELb0ELb0ELb0ELb0ELb1ELb1ELb1ELb0ELb0EEENS1_21CollectiveEpilogueFwdISB_S9_SC_SE_Li256ELb0ELb1ELb0ELb0EEENS1_30DynamicPersistentTileSchedulerILi256ELi128ELb0ELb1ELb1EEEEEEEEEvNT_6ParamsE:
[----:B------:R-:W-:Y:S01]  /*0000*/  LDC R1, c[0x0][0x37c] ;  /* 0x0000df00ff017b82 */ /* 0x000fe20000000800 */
[----:B------:R-:W-:Y:S05]  /*0010*/  EXIT ;  /* 0x000000000000794d */ /* 0x000fea0003800000 */
.L_x_4:
        /* <DEDUP_REMOVED lines=14> */
.L_x_14:


//--------------------- .text._ZN7cutlass13device_kernelIN5flash11enable_sm90INS1_16FlashAttnFwdSm90INS1_25CollectiveMainloopFwdSm90ILi2EN4cute5tupleIJNS5_1CILi1EEES8_S8_EEENS6_IJNS7_ILi128EEESA_SA_EEELi128ENS_6half_tEfNS_4arch4Sm90ELb0ELb1ELb0ELb1ELb0ELb0ELb0ELb1ELb1ELb1ELb0ELb0EEENS1_21CollectiveEpilogueFwdISB_S9_SC_SE_Li256ELb1ELb1ELb0ELb0EEENS1_36VarlenDynamicPersistentTileSchedulerILi128ELi128ELi256ELi128ELb0ELb1ELb1ELb1ELb0ELb1EEEEEEEEEvNT_6ParamsE --------------------------
	.section	.text._ZN7cutlass13device_kernelIN5flash11enable_sm90INS1_16FlashAttnFwdSm90INS1_25CollectiveMainloopFwdSm90ILi2EN4cute5tupleIJNS5_1CILi1EEES8_S8_EEENS6_IJNS7_ILi128EEESA_SA_EEELi128ENS_6half_tEfNS_4arch4Sm90ELb0ELb1ELb0ELb1ELb0ELb0ELb0ELb1ELb1ELb1ELb0ELb0EEENS1_21CollectiveEpilogueFwdISB_S9_SC_SE_Li256ELb1ELb1ELb0ELb0EEENS1_36VarlenDynamicPersistentTileSchedulerILi128ELi128ELi256ELi128ELb0ELb1ELb1ELb1ELb0ELb1EEEEEEEEEvNT_6ParamsE,"ax",@progbits
	.align	128
.text._ZN7cutlass13device_kernelIN5flash11enable_sm90INS1_16FlashAttnFwdSm90INS1_25CollectiveMainloopFwdSm90ILi2EN4cute5tupleIJNS5_1CILi1EEES8_S8_EEENS6_IJNS7_ILi128EEESA_SA_EEELi128ENS_6half_tEfNS_4arch4Sm90ELb0ELb1ELb0ELb1ELb0ELb0ELb0ELb1ELb1ELb1ELb0ELb0EEENS1_21CollectiveEpilogueFwdISB_S9_SC_SE_Li256ELb1ELb1ELb0ELb0EEENS1_36VarlenDynamicPersistentTileSchedulerILi128ELi128ELi256ELi128ELb0ELb1ELb1ELb1ELb0ELb1EEEEEEEEEvNT_6ParamsE:
        .type           _ZN7cutlass13device_kernelIN5flash11enable_sm90INS1_16FlashAttnFwdSm90INS1_25CollectiveMainloopFwdSm90ILi2EN4cute5tupleIJNS5_1CILi1EEES8_S8_EEENS6_IJNS7_ILi128EEESA_SA_EEELi128ENS_6half_tEfNS_4arch4Sm90ELb0ELb1ELb0ELb1ELb0ELb0ELb0ELb1ELb1ELb1ELb0ELb0EEENS1_21CollectiveEpilogueFwdISB_S9_SC_SE_Li256ELb1ELb1ELb0ELb0EEENS1_36VarlenDynamicPersistentTileSchedulerILi128ELi128ELi256ELi128ELb0ELb1ELb1ELb1ELb0ELb1EEEEEEEEEvNT_6ParamsE,@function
        .size           _ZN7cutlass13device_kernelIN5flash11enable_sm90INS1_16FlashAttnFwdSm90INS1_25CollectiveMainloopFwdSm90ILi2EN4cute5tupleIJNS5_1CILi1EEES8_S8_EEENS6_IJNS7_ILi128EEESA_SA_EEELi128ENS_6half_tEfNS_4arch4Sm90ELb0ELb1ELb0ELb1ELb0ELb0ELb0ELb1ELb1ELb1ELb0ELb0EEENS1_21CollectiveEpilogueFwdISB_S9_SC_SE_Li256ELb1ELb1ELb0ELb0EEENS1_36VarlenDynamicPersistentTileSchedulerILi128ELi128ELi256ELi128ELb0ELb1ELb1ELb1ELb0ELb1EEEEEEEEEvNT_6ParamsE,(.L_x_15 - _ZN7cutlass13device_kernelIN5flash11enable_sm90INS1_16FlashAttnFwdSm90INS1_25CollectiveMainloopFwdSm90ILi2EN4cute5tupleIJNS5_1CILi1EEES8_S8_EEENS6_IJNS7_ILi128EEESA_SA_EEELi128ENS_6half_tEfNS_4arch4Sm90ELb0ELb1ELb0ELb1ELb0ELb0ELb0ELb1ELb1ELb1ELb0ELb0EEENS1_21CollectiveEpilogueFwdISB_S9_SC_SE_Li256ELb1ELb1ELb0ELb0EEENS1_36VarlenDynamicPersistentTileSchedulerILi128ELi128ELi256ELi128ELb0ELb1ELb1ELb1ELb0ELb1EEEEEEEEEvNT_6ParamsE)
        .other          _ZN7cutlass13device_kernelIN5flash11enable_sm90INS1_16FlashAttnFwdSm90INS1_25CollectiveMainloopFwdSm90ILi2EN4cute5tupleIJNS5_1CILi1EEES8_S8_EEENS6_IJNS7_ILi128EEESA_SA_EEELi128ENS_6half_tEfNS_4arch4Sm90ELb0ELb1ELb0ELb1ELb0ELb0ELb0ELb1ELb1ELb1ELb0ELb0EEENS1_21CollectiveEpilogueFwdISB_S9_SC_SE_Li256ELb1ELb1ELb0ELb0EEENS1_36VarlenDynamicPersistentTileSchedulerILi128ELi128ELi256ELi128ELb0ELb1ELb1ELb1ELb0ELb1EEEEEEEEEvNT_6ParamsE,@"STO_CUDA_ENTRY STV_DEFAULT"
_ZN7cutlass13device_kernelIN5flash11enable_sm90INS1_16FlashAttnFwdSm90INS1_25CollectiveMainloopFwdSm90ILi2EN4cute5tupleIJNS5_1CILi1EEES8_S8_EEENS6_IJNS7_ILi128EEESA_SA_EEELi128ENS_6half_tEfNS_4arch4Sm90ELb0ELb1ELb0ELb1ELb0ELb0ELb0ELb1ELb1ELb1ELb0ELb0EEENS1_21CollectiveEpilogueFwdISB_S9_SC_SE_Li256ELb1ELb1ELb0ELb0EEENS1_36VarlenDynamicPersistentTileSchedulerILi128ELi128ELi256ELi128ELb0ELb1ELb1ELb1ELb0ELb1EEEEEEEEEvNT_6ParamsE:
[----:B------:R-:W-:Y:S01]  /*0000*/  LDC R1, c[0x0][0x37c] ;  /* 0x0000df00ff017b82 */ /* 0x000fe20000000800 */
[----:B------:R-:W-:Y:S05]  /*0010*/  EXIT ;  /* 0x000000000000794d */ /* 0x000fea0003800000 */
.L_x_5:
        /* <DEDUP_REMOVED lines=14> */
.L_x_15:


//--------------------- .text._ZN7cutlass13device_kernelIN5flash11enable_sm90INS1_16FlashAttnFwdSm90INS1_25CollectiveMainloopFwdSm90ILi2EN4cute5tupleIJNS5_1CILi1EEES8_S8_EEENS6_IJNS7_ILi128EEESA_SA_EEELi128ENS_6half_tEfNS_4arch4Sm90ELb0ELb1ELb0ELb1ELb0ELb1ELb0ELb1ELb1ELb1ELb0ELb0EEENS1_21CollectiveEpilogueFwdISB_S9_SC_SE_Li256ELb1ELb1ELb0ELb0EEENS1_36VarlenDynamicPersistentTileSchedulerILi128ELi128ELi256ELi128ELb0ELb1ELb1ELb1ELb0ELb1EEEEEEEEEvNT_6ParamsE --------------------------
	.section	.text._ZN7cutlass13device_kernelIN5flash11enable_sm90INS1_16FlashAttnFwdSm90INS1_25CollectiveMainloopFwdSm90ILi2EN4cute5tupleIJNS5_1CILi1EEES8_S8_EEENS6_IJNS7_ILi128EEESA_SA_EEELi128ENS_6half_tEfNS_4arch4Sm90ELb0ELb1ELb0ELb1ELb0ELb1ELb0ELb1ELb1ELb1ELb0ELb0EEENS1_21CollectiveEpilogueFwdISB_S9_SC_SE_Li256ELb1ELb1ELb0ELb0EEENS1_36VarlenDynamicPersistentTileSchedulerILi128ELi128ELi256ELi128ELb0ELb1ELb1ELb1ELb0ELb1EEEEEEEEEvNT_6ParamsE,"ax",@progbits
	.align	128
.text._ZN7cutlass13device_kernelIN5flash11enable_sm90INS1_16FlashAttnFwdSm90INS1_25CollectiveMainloopFwdSm90ILi2EN4cute5tupleIJNS5_1CILi1EEES8_S8_EEENS6_IJNS7_ILi128EEESA_SA_EEELi128ENS_6half_tEfNS_4arch4Sm90ELb0ELb1ELb0ELb1ELb0ELb1ELb0ELb1ELb1ELb1ELb0ELb0EEENS1_21CollectiveEpilogueFwdISB_S9_SC_SE_Li256ELb1ELb1ELb0ELb0EEENS1_36VarlenDynamicPersistentTileSchedulerILi128ELi128ELi256ELi128ELb0ELb1ELb1ELb1ELb0ELb1EEEEEEEEEvNT_6ParamsE:
        .type           _ZN7cutlass13device_kernelIN5flash11enable_sm90INS1_16FlashAttnFwdSm90INS1_25CollectiveMainloopFwdSm90ILi2EN4cute5tupleIJNS5_1CILi1EEES8_S8_EEENS6_IJNS7_ILi128EEESA_SA_EEELi128ENS_6half_tEfNS_4arch4Sm90ELb0ELb1ELb0ELb1ELb0ELb1ELb0ELb1ELb1ELb1ELb0ELb0EEENS1_21CollectiveEpilogueFwdISB_S9_SC_SE_Li256ELb1ELb1ELb0ELb0EEENS1_36VarlenDynamicPersistentTileSchedulerILi128ELi128ELi256ELi128ELb0ELb1ELb1ELb1ELb0ELb1EEEEEEEEEvNT_6ParamsE,@function
        .size           _ZN7cutlass13device_kernelIN5flash11enable_sm90INS1_16FlashAttnFwdSm90INS1_25CollectiveMainloopFwdSm90ILi2EN4cute5tupleIJNS5_1CILi1EEES8_S8_EEENS6_IJNS7_ILi128EEESA_SA_EEELi128ENS_6half_tEfNS_4arch4Sm90ELb0ELb1ELb0ELb1ELb0ELb1ELb0ELb1ELb1ELb1ELb0ELb0EEENS1_21CollectiveEpilogueFwdISB_S9_SC_SE_Li256ELb1ELb1ELb0ELb0EEENS1_36VarlenDynamicPersistentTileSchedulerILi128ELi128ELi256ELi128ELb0ELb1ELb1ELb1ELb0ELb1EEEEEEEEEvNT_6ParamsE,(.L_x_16 - _ZN7cutlass13device_kernelIN5flash11enable_sm90INS1_16FlashAttnFwdSm90INS1_25CollectiveMainloopFwdSm90ILi2EN4cute5tupleIJNS5_1CILi1EEES8_S8_EEENS6_IJNS7_ILi128EEESA_SA_EEELi128ENS_6half_tEfNS_4arch4Sm90ELb0ELb1ELb0ELb1ELb0ELb1ELb0ELb1ELb1ELb1ELb0ELb0EEENS1_21CollectiveEpilogueFwdISB_S9_SC_SE_Li256ELb1ELb1ELb0ELb0EEENS1_36VarlenDynamicPersistentTileSchedulerILi128ELi128ELi256ELi128ELb0ELb1ELb1ELb1ELb0ELb1EEEEEEEEEvNT_6ParamsE)
        .other          _ZN7cutlass13device_kernelIN5flash11enable_sm90INS1_16FlashAttnFwdSm90INS1_25CollectiveMainloopFwdSm90ILi2EN4cute5tupleIJNS5_1CILi1EEES8_S8_EEENS6_IJNS7_ILi128EEESA_SA_EEELi128ENS_6half_tEfNS_4arch4Sm90ELb0ELb1ELb0ELb1ELb0ELb1ELb0ELb1ELb1ELb1ELb0ELb0EEENS1_21CollectiveEpilogueFwdISB_S9_SC_SE_Li256ELb1ELb1ELb0ELb0EEENS1_36VarlenDynamicPersistentTileSchedulerILi128ELi128ELi256ELi128ELb0ELb1ELb1ELb1ELb0ELb1EEEEEEEEEvNT_6ParamsE,@"STO_CUDA_ENTRY STV_DEFAULT"
_ZN7cutlass13device_kernelIN5flash11enable_sm90INS1_16FlashAttnFwdSm90INS1_25CollectiveMainloopFwdSm90ILi2EN4cute5tupleIJNS5_1CILi1EEES8_S8_EEENS6_IJNS7_ILi128EEESA_SA_EEELi128ENS_6half_tEfNS_4arch4Sm90ELb0ELb1ELb0ELb1ELb0ELb1ELb0ELb1ELb1ELb1ELb0ELb0EEENS1_21CollectiveEpilogueFwdISB_S9_SC_SE_Li256ELb1ELb1ELb0ELb0EEENS1_36VarlenDynamicPersistentTileSchedulerILi128ELi128ELi256ELi128ELb0ELb1ELb1ELb1ELb0ELb1EEEEEEEEEvNT_6ParamsE:
[----:B------:R-:W-:Y:S01]  /*0000*/  LDC R1, c[0x0][0x37c] ;  /* 0x0000df00ff017b82 */ /* 0x000fe20000000800 */
[----:B------:R-:W-:Y:S05]  /*0010*/  EXIT ;  /* 0x000000000000794d */ /* 0x000fea0003800000 */
.L_x_6:
        /* <DEDUP_REMOVED lines=14> */
.L_x_16:


//--------------------- .text._ZN7cutlass13device_kernelIN5flash11enable_sm90INS1_16FlashAttnFwdSm90INS1_25CollectiveMainloopFwdSm90ILi2EN4cute5tupleIJNS5_1CILi1EEES8_S8_EEENS6_IJNS7_ILi128EEESA_SA_EEELi128ENS_6half_tEfNS_4arch4Sm90ELb1ELb0ELb0ELb0ELb0ELb0ELb0ELb1ELb1ELb1ELb0ELb0EEENS1_21CollectiveEpilogueFwdISB_S9_SC_SE_Li256ELb0ELb1ELb0ELb0EEENS1_30DynamicPersistentTileSchedulerILi256ELi128ELb0ELb1ELb1EEEEEEEEEvNT_6ParamsE --------------------------
	.section	.text._ZN7cutlass13device_kernelIN5flash11enable_sm90INS1_16FlashAttnFwdSm90INS1_25CollectiveMainloopFwdSm90ILi2EN4cute5tupleIJNS5_1CILi1EEES8_S8_EEENS6_IJNS7_ILi128EEESA_SA_EEELi128ENS_6half_tEfNS_4arch4Sm90ELb1ELb0ELb0ELb0ELb0ELb0ELb0ELb1ELb1ELb1ELb0ELb0EEENS1_21CollectiveEpilogueFwdISB_S9_SC_SE_Li256ELb0ELb1ELb0ELb0EEENS1_30DynamicPersistentTileSchedulerILi256ELi128ELb0ELb1ELb1EEEEEEEEEvNT_6ParamsE,"ax",@progbits
	.align	128
.text._ZN7cutlass13device_kernelIN5flash11enable_sm90INS1_16FlashAttnFwdSm90INS1_25CollectiveMainloopFwdSm90ILi2EN4cute5tupleIJNS5_1CILi1EEES8_S8_EEENS6_IJNS7_ILi128EEESA_SA_EEELi128ENS_6half_tEfNS_4arch4Sm90ELb1ELb0ELb0ELb0ELb0ELb0ELb0ELb1ELb1ELb1ELb0ELb0EEENS1_21CollectiveEpilogueFwdISB_S9_SC_SE_Li256ELb0ELb1ELb0ELb0EEENS1_30DynamicPersistentTileSchedulerILi256ELi128ELb0ELb1ELb1EEEEEEEEEvNT_6ParamsE:
        .type           _ZN7cutlass13device_kernelIN5flash11enable_sm90INS1_16FlashAttnFwdSm90INS1_25CollectiveMainloopFwdSm90ILi2EN4cute5tupleIJNS5_1CILi1EEES8_S8_EEENS6_IJNS7_ILi128EEESA_SA_EEELi128ENS_6half_tEfNS_4arch4Sm90ELb1ELb0ELb0ELb0ELb0ELb0ELb0ELb1ELb1ELb1ELb0ELb0EEENS1_21CollectiveEpilogueFwdISB_S9_SC_SE_Li256ELb0ELb1ELb0ELb0EEENS1_30DynamicPersistentTileSchedulerILi256ELi128ELb0ELb1ELb1EEEEEEEEEvNT_6ParamsE,@function
        .size           _ZN7cutlass13device_kernelIN5flash11enable_sm90INS1_16FlashAttnFwdSm90INS1_25CollectiveMainloopFwdSm90ILi2EN4cute5tupleIJNS5_1CILi1EEES8_S8_EEENS6_IJNS7_ILi128EEESA_SA_EEELi128ENS_6half_tEfNS_4arch4Sm90ELb1ELb0ELb0ELb0ELb0ELb0ELb0ELb1ELb1ELb1ELb0ELb0EEENS1_21CollectiveEpilogueFwdISB_S9_SC_SE_Li256ELb0ELb1ELb0ELb0EEENS1_30DynamicPersistentTileSchedulerILi256ELi128ELb0ELb1ELb1EEEEEEEEEvNT_6ParamsE,(.L_x_17 - _ZN7cutlass13device_kernelIN5flash11enable_sm90INS1_16FlashAttnFwdSm90INS1_25CollectiveMainloopFwdSm90ILi2EN4cute5tupleIJNS5_1CILi1EEES8_S8_EEENS6_IJNS7_ILi128EEESA_SA_EEELi128ENS_6half_tEfNS_4arch4Sm90ELb1ELb0ELb0ELb0ELb0ELb0ELb0ELb1ELb1ELb1ELb0ELb0EEENS1_21CollectiveEpilogueFwdISB_S9_SC_SE_Li256ELb0ELb1ELb0ELb0EEENS1_30DynamicPersistentTileSchedulerILi256ELi128ELb0ELb1ELb1EEEEEEEEEvNT_6ParamsE)
        .other          _ZN7cutlass13device_kernelIN5flash11enable_sm90INS1_16FlashAttnFwdSm90INS1_25CollectiveMainloopFwdSm90ILi2EN4cute5tupleIJNS5_1CILi1EEES8_S8_EEENS6_IJNS7_ILi128EEESA_SA_EEELi128ENS_6half_tEfNS_4arch4Sm90ELb1ELb0ELb0ELb0ELb0ELb0ELb0ELb1ELb1ELb1ELb0ELb0EEENS1_21CollectiveEpilogueFwdISB_S9_SC_SE_Li256ELb0ELb1ELb0ELb0EEENS1_30DynamicPersistentTileSchedulerILi256ELi128ELb0ELb1ELb1EEEEEEEEEvNT_6ParamsE,@"STO_CUDA_ENTRY STV_DEFAULT"
_ZN7cutlass13device_kernelIN5flash11enable_sm90INS1_16FlashAttnFwdSm90INS1_25CollectiveMainloopFwdSm90ILi2EN4cute5tupleIJNS5_1CILi1EEES8_S8_EEENS6_IJNS7_ILi128EEESA_SA_EEELi128ENS_6half_tEfNS_4arch4Sm90ELb1ELb0ELb0ELb0ELb0ELb0ELb0ELb1ELb1ELb1ELb0ELb0EEENS1_21CollectiveEpilogueFwdISB_S9_SC_SE_Li256ELb0ELb1ELb0ELb0EEENS1_30DynamicPersistentTileSchedulerILi256ELi128ELb0ELb1ELb1EEEEEEEEEvNT_6ParamsE:
[----:B------:R-:W-:Y:S01]  /*0000*/  LDC R1, c[0x0][0x37c] ;  /* 0x0000df00ff017b82 */ /* 0x000fe20000000800 */
[----:B------:R-:W-:Y:S05]  /*0010*/  EXIT ;  /* 0x000000000000794d */ /* 0x000fea0003800000 */
.L_x_7:
        /* <DEDUP_REMOVED lines=14> */
.L_x_17:


//--------------------- .text._ZN7cutlass13device_kernelIN5flash11enable_sm90INS1_16FlashAttnFwdSm90INS1_25CollectiveMainloopFwdSm90ILi2EN4cute5tupleIJNS5_1CILi1EEES8_S8_EEENS6_IJNS7_ILi128EEESA_SA_EEELi128ENS_6half_tEfNS_4arch4Sm90ELb1ELb0ELb0ELb1ELb0ELb0ELb0ELb1ELb1ELb1ELb0ELb0EEENS1_21CollectiveEpilogueFwdISB_S9_SC_SE_Li256ELb1ELb1ELb0ELb0EEENS1_36VarlenDynamicPersistentTileSchedulerILi128ELi128ELi256ELi128ELb0ELb1ELb1ELb1ELb1ELb1EEEEEEEEEvNT_6ParamsE --------------------------
	.section	.text._ZN7cutlass13device_kernelIN5flash11enable_sm90INS1_16FlashAttnFwdSm90INS1_25CollectiveMainloopFwdSm90ILi2EN4cute5tupleIJNS5_1CILi1EEES8_S8_EEENS6_IJNS7_ILi128EEESA_SA_EEELi128ENS_6half_tEfNS_4arch4Sm90ELb1ELb0ELb0ELb1ELb0ELb0ELb0ELb1ELb1ELb1ELb0ELb0EEENS1_21CollectiveEpilogueFwdISB_S9_SC_SE_Li256ELb1ELb1ELb0ELb0EEENS1_36VarlenDynamicPersistentTileSchedulerILi128ELi128ELi256ELi128ELb0ELb1ELb1ELb1ELb1ELb1EEEEEEEEEvNT_6ParamsE,"ax",@progbits
	.align	128
.text._ZN7cutlass13device_kernelIN5flash11enable_sm90INS1_16FlashAttnFwdSm90INS1_25CollectiveMainloopFwdSm90ILi2EN4cute5tupleIJNS5_1CILi1EEES8_S8_EEENS6_IJNS7_ILi128EEESA_SA_EEELi128ENS_6half_tEfNS_4arch4Sm90ELb1ELb0ELb0ELb1ELb0ELb0ELb0ELb1ELb1ELb1ELb0ELb0EEENS1_21CollectiveEpilogueFwdISB_S9_SC_SE_Li256ELb1ELb1ELb0ELb0EEENS1_36VarlenDynamicPersistentTileSchedulerILi128ELi128ELi256ELi128ELb0ELb1ELb1ELb1ELb1ELb1EEEEEEEEEvNT_6ParamsE:
        .type           _ZN7cutlass13device_kernelIN5flash11enable_sm90INS1_16FlashAttnFwdSm90INS1_25CollectiveMainloopFwdSm90ILi2EN4cute5tupleIJNS5_1CILi1EEES8_S8_EEENS6_IJNS7_ILi128EEESA_SA_EEELi128ENS_6half_tEfNS_4arch4Sm90ELb1ELb0ELb0ELb1ELb0ELb0ELb0ELb1ELb1ELb1ELb0ELb0EEENS1_21CollectiveEpilogueFwdISB_S9_SC_SE_Li256ELb1ELb1ELb0ELb0EEENS1_36VarlenDynamicPersistentTileSchedulerILi128ELi128ELi256ELi128ELb0ELb1ELb1ELb1ELb1ELb1EEEEEEEEEvNT_6ParamsE,@function
        .size           _ZN7cutlass13device_kernelIN5flash11enable_sm90INS1_16FlashAttnFwdSm90INS1_25CollectiveMainloopFwdSm90ILi2EN4cute5tupleIJNS5_1CILi1EEES8_S8_EEENS6_IJNS7_ILi128EEESA_SA_EEELi128ENS_6half_tEfNS_4arch4Sm90ELb1ELb0ELb0ELb1ELb0ELb0ELb0ELb1ELb1ELb1ELb0ELb0EEENS1_21CollectiveEpilogueFwdISB_S9_SC_SE_Li256ELb1ELb1ELb0ELb0EEENS1_36VarlenDynamicPersistentTileSchedulerILi128ELi128ELi256ELi128ELb0ELb1ELb1ELb1ELb1ELb1EEEEEEEEEvNT_6ParamsE,(.L_x_18 - _ZN7cutlass13device_kernelIN5flash11enable_sm90INS1_16FlashAttnFwdSm90INS1_25CollectiveMainloopFwdSm90ILi2EN4cute5tupleIJNS5_1CILi1EEES8_S8_EEENS6_IJNS7_ILi128EEESA_SA_EEELi128ENS_6half_tEfNS_4arch4Sm90ELb1ELb0ELb0ELb1ELb0ELb0ELb0ELb1ELb1ELb1ELb0ELb0EEENS1_21CollectiveEpilogueFwdISB_S9_SC_SE_Li256ELb1ELb1ELb0ELb0EEENS1_36VarlenDynamicPersistentTileSchedulerILi128ELi128ELi256ELi128ELb0ELb1ELb1ELb1ELb1ELb1EEEEEEEEEvNT_6ParamsE)
        .other          _ZN7cutlass13device_kernelIN5flash11enable_sm90INS1_16FlashAttnFwdSm90INS1_25CollectiveMainloopFwdSm90ILi2EN4cute5tupleIJNS5_1CILi1EEES8_S8_EEENS6_IJNS7_ILi128EEESA_SA_EEELi128ENS_6half_tEfNS_4arch4Sm90ELb1ELb0ELb0ELb1ELb0ELb0ELb0ELb1ELb1ELb1ELb0ELb0EEENS1_21CollectiveEpilogueFwdISB_S9_SC_SE_Li256ELb1ELb1ELb0ELb0EEENS1_36VarlenDynamicPersistentTileSchedulerILi128ELi128ELi256ELi128ELb0ELb1ELb1ELb1ELb1ELb1EEEEEEEEEvNT_6ParamsE,@"STO_CUDA_ENTRY STV_DEFAULT"
_ZN7cutlass13device_kernelIN5flash11enable_sm90INS1_16FlashAttnFwdSm90INS1_25CollectiveMainloopFwdSm90ILi2EN4cute5tupleIJNS5_1CILi1EEES8_S8_EEENS6_IJNS7_ILi128EEESA_SA_EEELi128ENS_6half_tEfNS_4arch4Sm90ELb1ELb0ELb0ELb1ELb0ELb0ELb0ELb1ELb1ELb1ELb0ELb0EEENS1_21CollectiveEpilogueFwdISB_S9_SC_SE_Li256ELb1ELb1ELb0ELb0EEENS1_36VarlenDynamicPersistentTileSchedulerILi128ELi128ELi256ELi128ELb0ELb1ELb1ELb1ELb1ELb1EEEEEEEEEvNT_6ParamsE:
[----:B------:R-:W-:Y:S01]  /*0000*/  LDC R1, c[0x0][0x37c] ;  /* 0x0000df00ff017b82 */ /* 0x000fe20000000800 */
[----:B------:R-:W-:Y:S05]  /*0010*/  EXIT ;  /* 0x000000000000794d */ /* 0x000fea0003800000 */
.L_x_8:
        /* <DEDUP_REMOVED lines=14> */
.L_x_18:


//--------------------- .text._ZN7cutlass13device_kernelIN5flash11enable_sm90INS1_16FlashAttnFwdSm90INS1_25CollectiveMainloopFwdSm90ILi2EN4cute5tupleIJNS5_1CILi1EEES8_S8_EEENS6_IJNS7_ILi128EEESA_SA_EEELi128ENS_6half_tEfNS_4arch4Sm90ELb1ELb0ELb0ELb1ELb0ELb1ELb0ELb1ELb1ELb1ELb0ELb0EEENS1_21CollectiveEpilogueFwdISB_S9_SC_SE_Li256ELb1ELb1ELb0ELb0EEENS1_36VarlenDynamicPersistentTileSchedulerILi128ELi128ELi256ELi128ELb0ELb1ELb1ELb1ELb1ELb1EEEEEEEEEvNT_6ParamsE --------------------------
	.section	.text._ZN7cutlass13device_kernelIN5flash11enable_sm90INS1_16FlashAttnFwdSm90INS1_25CollectiveMainloopFwdSm90ILi2EN4cute5tupleIJNS5_1CILi1EEES8_S8_EEENS6_IJNS7_ILi128EEESA_SA_EEELi128ENS_6half_tEfNS_4arch4Sm90ELb1ELb0ELb0ELb1ELb0ELb1ELb0ELb1ELb1ELb1ELb0ELb0EEENS1_21CollectiveEpilogueFwdISB_S9_SC_SE_Li256ELb1ELb1ELb0ELb0EEENS1_36VarlenDynamicPersistentTileSchedulerILi128ELi128ELi256ELi128ELb0ELb1ELb1ELb1ELb1ELb1EEEEEEEEEvNT_6ParamsE,"ax",@progbits
	.align	128
.text._ZN7cutlass13device_kernelIN5flash11enable_sm90INS1_16FlashAttnFwdSm90INS1_25CollectiveMainloopFwdSm90ILi2EN4cute5tupleIJNS5_1CILi1EEES8_S8_EEENS6_IJNS7_ILi128EEESA_SA_EEELi128ENS_6half_tEfNS_4arch4Sm90ELb1ELb0ELb0ELb1ELb0ELb1ELb0ELb1ELb1ELb1ELb0ELb0EEENS1_21CollectiveEpilogueFwdISB_S9_SC_SE_Li256ELb1ELb1ELb0ELb0EEENS1_36VarlenDynamicPersistentTileSchedulerILi128ELi128ELi256ELi128ELb0ELb1ELb1ELb1ELb1ELb1EEEEEEEEEvNT_6ParamsE:
        .type           _ZN7cutlass13device_kernelIN5flash11enable_sm90INS1_16FlashAttnFwdSm90INS1_25CollectiveMainloopFwdSm90ILi2EN4cute5tupleIJNS5_1CILi1EEES8_S8_EEENS6_IJNS7_ILi128EEESA_SA_EEELi128ENS_6half_tEfNS_4arch4Sm90ELb1ELb0ELb0ELb1ELb0ELb1ELb0ELb1ELb1ELb1ELb0ELb0EEENS1_21CollectiveEpilogueFwdISB_S9_SC_SE_Li256ELb1ELb1ELb0ELb0EEENS1_36VarlenDynamicPersistentTileSchedulerILi128ELi128ELi256ELi128ELb0ELb1ELb1ELb1ELb1ELb1EEEEEEEEEvNT_6ParamsE,@function
        .size           _ZN7cutlass13device_kernelIN5flash11enable_sm90INS1_16FlashAttnFwdSm90INS1_25CollectiveMainloopFwdSm90ILi2EN4cute5tupleIJNS5_1CILi1EEES8_S8_EEENS6_IJNS7_ILi128EEESA_SA_EEELi128ENS_6half_tEfNS_4arch4Sm90ELb1ELb0ELb0ELb1ELb0ELb1ELb0ELb1ELb1ELb1ELb0ELb0EEENS1_21CollectiveEpilogueFwdISB_S9_SC_SE_Li256ELb1ELb1ELb0ELb0EEENS1_36VarlenDynamicPersistentTileSchedulerILi128ELi128ELi256ELi128ELb0ELb1ELb1ELb1ELb1ELb1EEEEEEEEEvNT_6ParamsE,(.L_x_19 - _ZN7cutlass13device_kernelIN5flash11enable_sm90INS1_16FlashAttnFwdSm90INS1_25CollectiveMainloopFwdSm90ILi2EN4cute5tupleIJNS5_1CILi1EEES8_S8_EEENS6_IJNS7_ILi128EEESA_SA_EEELi128ENS_6half_tEfNS_4arch4Sm90ELb1ELb0ELb0ELb1ELb0ELb1ELb0ELb1ELb1ELb1ELb0ELb0EEENS1_21CollectiveEpilogueFwdISB_S9_SC_SE_Li256ELb1ELb1ELb0ELb0EEENS1_36VarlenDynamicPersistentTileSchedulerILi128ELi128ELi256ELi128ELb0ELb1ELb1ELb1ELb1ELb1EEEEEEEEEvNT_6ParamsE)
        .other          _ZN7cutlass13device_kernelIN5flash11enable_sm90INS1_16FlashAttnFwdSm90INS1_25CollectiveMainloopFwdSm90ILi2EN4cute5tupleIJNS5_1CILi1EEES8_S8_EEENS6_IJNS7_ILi128EEESA_SA_EEELi128ENS_6half_tEfNS_4arch4Sm90ELb1ELb0ELb0ELb1ELb0ELb1ELb0ELb1ELb1ELb1ELb0ELb0EEENS1_21CollectiveEpilogueFwdISB_S9_SC_SE_Li256ELb1ELb1ELb0ELb0EEENS1_36VarlenDynamicPersistentTileSchedulerILi128ELi128ELi256ELi128ELb0ELb1ELb1ELb1ELb1ELb1EEEEEEEEEvNT_6ParamsE,@"STO_CUDA_ENTRY STV_DEFAULT"
_ZN7cutlass13device_kernelIN5flash11enable_sm90INS1_16FlashAttnFwdSm90INS1_25CollectiveMainloopFwdSm90ILi2EN4cute5tupleIJNS5_1CILi1EEES8_S8_EEENS6_IJNS7_ILi128EEESA_SA_EEELi128ENS_6half_tEfNS_4arch4Sm90ELb1ELb0ELb0ELb1ELb0ELb1ELb0ELb1ELb1ELb1ELb0ELb0EEENS1_21CollectiveEpilogueFwdISB_S9_SC_SE_Li256ELb1ELb1ELb0ELb0EEENS1_36VarlenDynamicPersistentTileSchedulerILi128ELi128ELi256ELi128ELb0ELb1ELb1ELb1ELb1ELb1EEEEEEEEEvNT_6ParamsE:
[----:B------:R-:W-:Y:S01]  /*0000*/  LDC R1, c[0x0][0x37c] ;  /* 0x0000df00ff017b82 */ /* 0x000fe20000000800 */
[----:B------:R-:W-:Y:S05]  /*0010*/  EXIT ;  /* 0x000000000000794d */ /* 0x000fea0003800000 */
.L_x_9:
        /* <DEDUP_REMOVED lines=14> */
.L_x_19:


//--------------------- .nv.shared.reserved.0     --------------------------
	.section	.nv.shared.reserved.0,"aw",@nobits
	.weak		__nv_reservedSMEM_offset_0_alias
	.size		__nv_reservedSMEM_offset_0_alias, 0, 64
	.other		__nv_reservedSMEM_offset_0_alias,@"STO_CUDA_RESERVED_SHARED STV_DEFAULT"
__nv_reservedSMEM_offset_0_alias:
	.zero		0
	.zero		64


//--------------------- .nv.global                --------------------------
	.section	.nv.global,"aw",@nobits
.nv.global:
	.type		_ZN74_INTERNAL_7ba13ced_38_flash_fwd_hdim128_fp16_packgqa_sm90_cu_ceb34e2a_30594cute1_E,@object
	.size		_ZN74_INTERNAL_7ba13ced_38_flash_fwd_hdim128_fp16_packgqa_sm90_cu_ceb34e2a_30594cute1_E,(_ZN74_INTERNAL_7ba13ced_38_flash_fwd_hdim128_fp16_packgqa_sm90_cu_ceb34e2a_30594cuda3std3__45__cpo6cbeginE - _ZN74_INTERNAL_7ba13ced_38_flash_fwd_hdim128_fp16_packgqa_sm90_cu_ceb34e2a_30594cute1_E)
_ZN74_INTERNAL_7ba13ced_38_flash_fwd_hdim128_fp16_packgqa_sm90_cu_ceb34e2a_30594cute1_E:
	.zero		1
	.type		_ZN74_INTERNAL_7ba13ced_38_flash_fwd_hdim128_fp16_packgqa_sm90_cu_ceb34e2a_30594cuda3std3__45__cpo6cbeginE,@object
	.size		_ZN74_INTERNAL_7ba13ced_38_flash_fwd_hdim128_fp16_packgqa_sm90_cu_ceb34e2a_30594cuda3std3__45__cpo6cbeginE,(_ZN74_INTERNAL_7ba13ced_38_flash_fwd_hdim128_fp16_packgqa_sm90_cu_ceb34e2a_30594cuda3std3__48in_placeE - _ZN74_INTERNAL_7ba13ced_38_flash_fwd_hdim128_fp16_packgqa_sm90_cu_ceb34e2a_30594cuda3std3__45__cpo6cbeginE)
_ZN74_INTERNAL_7ba13ced_38_flash_fwd_hdim128_fp16_packgqa_sm90_cu_ceb34e2a_30594cuda3std3__45__cpo6cbeginE:
	.zero		1
	.type		_ZN74_INTERNAL_7ba13ced_38_flash_fwd_hdim128_fp16_packgqa_sm90_cu_ceb34e2a_30594cuda3std3__48in_placeE,@object
	.size		_ZN74_INTERNAL_7ba13ced_38_flash_fwd_hdim128_fp16_packgqa_sm90_cu_ceb34e2a_30594cuda3std3__48in_placeE,(_ZN74_INTERNAL_7ba13ced_38_flash_fwd_hdim128_fp16_packgqa_sm90_cu_ceb34e2a_30594cuda3std6ranges3__45__cpo9iter_moveE - _ZN74_INTERNAL_7ba13ced_38_flash_fwd_hdim128_fp16_packgqa_sm90_cu_ceb34e2a_30594cuda3std3__48in_placeE)
_ZN74_INTERNAL_7ba13ced_38_flash_fwd_hdim128_fp16_packgqa_sm90_cu_ceb34e2a_30594cuda3std3__48in_placeE:
	.zero		1
	.type		_ZN74_INTERNAL_7ba13ced_38_flash_fwd_hdim128_fp16_packgqa_sm90_cu_ceb34e2a_30594cuda3std6ranges3__45__cpo9iter_moveE,@object
	.size		_ZN74_INTERNAL_7ba13ced_38_flash_fwd_hdim128_fp16_packgqa_sm90_cu_ceb34e2a_30594cuda3std6ranges3__45__cpo9iter_moveE,(_ZN74_INTERNAL_7ba13ced_38_flash_fwd_hdim128_fp16_packgqa_sm90_cu_ceb34e2a_30594cuda3std3__45__cpo5beginE - _ZN74_INTERNAL_7ba13ced_38_flash_fwd_hdim128_fp16_packgqa_sm90_cu_ceb34e2a_30594cuda3std6ranges3__45__cpo9iter_moveE)
_ZN74_INTERNAL_7ba13ced_38_flash_fwd_hdim128_fp16_packgqa_sm90_cu_ceb34e2a_30594cuda3std6ranges3__45__cpo9iter_moveE:
	.zero		1
	.type		_ZN74_INTERNAL_7ba13ced_38_flash_fwd_hdim128_fp16_packgqa_sm90_cu_ceb34e2a_30594cuda3std3__45__cpo5beginE,@object
	.size		_ZN74_INTERNAL_7ba13ced_38_flash_fwd_hdim128_fp16_packgqa_sm90_cu_ceb34e2a_30594cuda3std3__45__cpo5beginE,(_ZN74_INTERNAL_7ba13ced_38_flash_fwd_hdim128_fp16_packgqa_sm90_cu_ceb34e2a_30594cuda3std3__476_GLOBAL__N__7ba13ced_38_flash_fwd_hdim128_fp16_packgqa_sm90_cu_ceb34e2a_30596ignoreE - _ZN74_INTERNAL_7ba13ced_38_flash_fwd_hdim128_fp16_packgqa_sm90_cu_ceb34e2a_30594cuda3std3__45__cpo5beginE)
_ZN74_INTERNAL_7ba13ced_38_flash_fwd_hdim128_fp16_packgqa_sm90_cu_ceb34e2a_30594cuda3std3__45__cpo5beginE:
	.zero		1
	.type		_ZN74_INTERNAL_7ba13ced_38_flash_fwd_hdim128_fp16_packgqa_sm90_cu_ceb34e2a_30594cuda3std3__476_GLOBAL__N__7ba13ced_38_flash_fwd_hdim128_fp16_packgqa_sm90_cu_ceb34e2a_30596ignoreE,@object
	.size		_ZN74_INTERNAL_7ba13ced_38_flash_fwd_hdim128_fp16_packgqa_sm90_cu_ceb34e2a_30594cuda3std3__476_GLOBAL__N__7ba13ced_38_flash_fwd_hdim128_fp16_packgqa_sm90_cu_ceb34e2a_30596ignoreE,(_ZN74_INTERNAL_7ba13ced_38_flash_fwd_hdim128_fp16_packgqa_sm90_cu_ceb34e2a_30594cute7productE - _ZN74_INTERNAL_7ba13ced_38_flash_fwd_hdim128_fp16_packgqa_sm90_cu_ceb34e2a_30594cuda3std3__476_GLOBAL__N__7ba13ced_38_flash_fwd_hdim128_fp16_packgqa_sm90_cu_ceb34e2a_30596ignoreE)
_ZN74_INTERNAL_7ba13ced_38_flash_fwd_hdim128_fp16_packgqa_sm90_cu_ceb34e2a_30594cuda3std3__476_GLOBAL__N__7ba13ced_38_flash_fwd_hdim128_fp16_packgqa_sm90_cu_ceb34e2a_30596ignoreE:
	.zero		1
	.type		_ZN74_INTERNAL_7ba13ced_38_flash_fwd_hdim128_fp16_packgqa_sm90_cu_ceb34e2a_30594cute7productE,@object
	.size		_ZN74_INTERNAL_7ba13ced_38_flash_fwd_hdim128_fp16_packgqa_sm90_cu_ceb34e2a_30594cute7productE,(_ZN74_INTERNAL_7ba13ced_38_flash_fwd_hdim128_fp16_packgqa_sm90_cu_ceb34e2a_30594cuda3std3__45__cpo3endE - _ZN74_INTERNAL_7ba13ced_38_flash_fwd_hdim128_fp16_packgqa_sm90_cu_ceb34e2a_30594cute7productE)
_ZN74_INTERNAL_7ba13ced_38_flash_fwd_hdim128_fp16_packgqa_sm90_cu_ceb34e2a_30594cute7productE:
	.zero		1
	.type		_ZN74_INTERNAL_7ba13ced_38_flash_fwd_hdim128_fp16_packgqa_sm90_cu_ceb34e2a_30594cuda3std3__45__cpo3endE,@object
	.size		_ZN74_INTERNAL_7ba13ced_38_flash_fwd_hdim128_fp16_packgqa_sm90_cu_ceb34e2a_30594cuda3std3__45__cpo3endE,(_ZN74_INTERNAL_7ba13ced_38_flash_fwd_hdim128_fp16_packgqa_sm90_cu_ceb34e2a_30594cuda3std3__419piecewise_constructE - _ZN74_INTERNAL_7ba13ced_38_flash_fwd_hdim128_fp16_packgqa_sm90_cu_ceb34e2a_30594cuda3std3__45__cpo3endE)
_ZN74_INTERNAL_7ba13ced_38_flash_fwd_hdim128_fp16_packgqa_sm90_cu_ceb34e2a_30594cuda3std3__45__cpo3endE:
	.zero		1
	.type		_ZN74_INTERNAL_7ba13ced_38_flash_fwd_hdim128_fp16_packgqa_sm90_cu_ceb34e2a_30594cuda3std3__419piecewise_constructE,@object
	.size		_ZN74_INTERNAL_7ba13ced_38_flash_fwd_hdim128_fp16_packgqa_sm90_cu_ceb34e2a_30594cuda3std3__419piecewise_constructE,(_ZN74_INTERNAL_7ba13ced_38_flash_fwd_hdim128_fp16_packgqa_sm90_cu_ceb34e2a_30594cuda3std3__45__cpo4cendE - _ZN74_INTERNAL_7ba13ced_38_flash_fwd_hdim128_fp16_packgqa_sm90_cu_ceb34e2a_30594cuda3std3__419piecewise_constructE)
_ZN74_INTERNAL_7ba13ced_38_flash_fwd_hdim128_fp16_packgqa_sm90_cu_ceb34e2a_30594cuda3std3__419piecewise_constructE:
	.zero		1
	.type		_ZN74_INTERNAL_7ba13ced_38_flash_fwd_hdim128_fp16_packgqa_sm90_cu_ceb34e2a_30594cuda3std3__45__cpo4cendE,@object
	.size		_ZN74_INTERNAL_7ba13ced_38_flash_fwd_hdim128_fp16_packgqa_sm90_cu_ceb34e2a_30594cuda3std3__45__cpo4cendE,(_ZN74_INTERNAL_7ba13ced_38_flash_fwd_hdim128_fp16_packgqa_sm90_cu_ceb34e2a_30594cuda3std6ranges3__45__cpo4swapE - _ZN74_INTERNAL_7ba13ced_38_flash_fwd_hdim128_fp16_packgqa_sm90_cu_ceb34e2a_30594cuda3std3__45__cpo4cendE)
_ZN74_INTERNAL_7ba13ced_38_flash_fwd_hdim128_fp16_packgqa_sm90_cu_ceb34e2a_30594cuda3std3__45__cpo4cendE:
	.zero		1
	.type		_ZN74_INTERNAL_7ba13ced_38_flash_fwd_hdim128_fp16_packgqa_sm90_cu_ceb34e2a_30594cuda3std6ranges3__45__cpo4swapE,@object
	.size		_ZN74_INTERNAL_7ba13ced_38_flash_fwd_hdim128_fp16_packgqa_sm90_cu_ceb34e2a_30594cuda3std6ranges3__45__cpo4swapE,(.L_7 - _ZN74_INTERNAL_7ba13ced_38_flash_fwd_hdim128_fp16_packgqa_sm90_cu_ceb34e2a_30594cuda3std6ranges3__45__cpo4swapE)
_ZN74_INTERNAL_7ba13ced_38_flash_fwd_hdim128_fp16_packgqa_sm90_cu_ceb34e2a_30594cuda3std6ranges3__45__cpo4swapE:
	.zero		1
.L_7:


//--------------------- .nv.constant0._ZN7cutlass13device_kernelIN5flash11enable_sm90INS1_16FlashAttnFwdSm90INS1_25CollectiveMainloopFwdSm90ILi2EN4cute5tupleIJNS5_1CILi1EEES8_S8_EEENS6_IJNS7_ILi128EEENS7_ILi176EEESA_EEELi128ENS_6half_tEfNS_4arch4Sm90ELb0ELb0ELb0ELb0ELb0ELb0ELb0ELb1ELb1ELb1ELb0ELb0EEENS1_21CollectiveEpilogueFwdINS6_IJSA_SA_SB_EEES9_SD_SF_Li256ELb0ELb1ELb0ELb0EEENS1_29StaticPersistentTileSchedulerILb0EEEEEEEEEvNT_6ParamsE --------------------------
	.section	.nv.constant0._ZN7cutlass13device_kernelIN5flash11enable_sm90INS1_16FlashAttnFwdSm90INS1_25CollectiveMainloopFwdSm90ILi2EN4cute5tupleIJNS5_1CILi1EEES8_S8_EEENS6_IJNS7_ILi128EEENS7_ILi176EEESA_EEELi128ENS_6half_tEfNS_4arch4Sm90ELb0ELb0ELb0ELb0ELb0ELb0ELb0ELb1ELb1ELb1ELb0ELb0EEENS1_21CollectiveEpilogueFwdINS6_IJSA_SA_SB_EEES9_SD_SF_Li256ELb0ELb1ELb0ELb0EEENS1_29StaticPersistentTileSchedulerILb0EEEEEEEEEvNT_6ParamsE,"a",@progbits
	.sectionflags	@""
	.align	4
.nv.constant0._ZN7cutlass13device_kernelIN5flash11enable_sm90INS1_16FlashAttnFwdSm90INS1_25CollectiveMainloopFwdSm90ILi2EN4cute5tupleIJNS5_1CILi1EEES8_S8_EEENS6_IJNS7_ILi128EEENS7_ILi176EEESA_EEELi128ENS_6half_tEfNS_4arch4Sm90ELb0ELb0ELb0ELb0ELb0ELb0ELb0ELb1ELb1ELb1ELb0ELb0EEENS1_21CollectiveEpilogueFwdINS6_IJSA_SA_SB_EEES9_SD_SF_Li256ELb0ELb1ELb0ELb0EEENS1_29StaticPersistentTileSchedulerILb0EEEEEEEEEvNT_6ParamsE:
	.zero		3456


//--------------------- .nv.constant0._ZN7cutlass13device_kernelIN5flash11enable_sm90INS1_16FlashAttnFwdSm90INS1_25CollectiveMainloopFwdSm90ILi2EN4cute5tupleIJNS5_1CILi2EEENS7_ILi1EEES9_EEENS6_IJNS7_ILi128EEENS7_ILi176EEESB_EEELi128ENS_6half_tEfNS_4arch4Sm90ELb0ELb0ELb0ELb0ELb0ELb0ELb0ELb1ELb1ELb1ELb0ELb0EEENS1_21CollectiveEpilogueFwdINS6_IJSB_SB_SC_EEESA_SE_SG_Li256ELb0ELb1ELb0ELb0EEENS1_29StaticPersistentTileSchedulerILb0EEEEEEEEEvNT_6ParamsE --------------------------
	.section	.nv.constant0._ZN7cutlass13device_kernelIN5flash11enable_sm90INS1_16FlashAttnFwdSm90INS1_25CollectiveMainloopFwdSm90ILi2EN4cute5tupleIJNS5_1CILi2EEENS7_ILi1EEES9_EEENS6_IJNS7_ILi128EEENS7_ILi176EEESB_EEELi128ENS_6half_tEfNS_4arch4Sm90ELb0ELb0ELb0ELb0ELb0ELb0ELb0ELb1ELb1ELb1ELb0ELb0EEENS1_21CollectiveEpilogueFwdINS6_IJSB_SB_SC_EEESA_SE_SG_Li256ELb0ELb1ELb0ELb0EEENS1_29StaticPersistentTileSchedulerILb0EEEEEEEEEvNT_6ParamsE,"a",@progbits
	.sectionflags	@""
	.align	4
.nv.constant0._ZN7cutlass13device_kernelIN5flash11enable_sm90INS1_16FlashAttnFwdSm90INS1_25CollectiveMainloopFwdSm90ILi2EN4cute5tupleIJNS5_1CILi2EEENS7_ILi1EEES9_EEENS6_IJNS7_ILi128EEENS7_ILi176EEESB_EEELi128ENS_6half_tEfNS_4arch4Sm90ELb0ELb0ELb0ELb0ELb0ELb0ELb0ELb1ELb1ELb1ELb0ELb0EEENS1_21CollectiveEpilogueFwdINS6_IJSB_SB_SC_EEESA_SE_SG_Li256ELb0ELb1ELb0ELb0EEENS1_29StaticPersistentTileSchedulerILb0EEEEEEEEEvNT_6ParamsE:
	.zero		3456


//--------------------- .nv.constant0._ZN7cutlass13device_kernelIN5flash11enable_sm90INS1_16FlashAttnFwdSm90INS1_25CollectiveMainloopFwdSm90ILi2EN4cute5tupleIJNS5_1CILi1EEES8_S8_EEENS6_IJNS7_ILi128EEENS7_ILi176EEESA_EEELi128ENS_6half_tEfNS_4arch4Sm90ELb0ELb0ELb0ELb1ELb0ELb0ELb0ELb1ELb1ELb1ELb0ELb0EEENS1_21CollectiveEpilogueFwdINS6_IJSA_SA_SB_EEES9_SD_SF_Li256ELb1ELb1ELb0ELb0EEENS1_36VarlenDynamicPersistentTileSchedulerILi128ELi176ELi256ELi128ELb0ELb1ELb1ELb0ELb1ELb1EEEEEEEEEvNT_6ParamsE --------------------------
	.section	.nv.constant0._ZN7cutlass13device_kernelIN5flash11enable_sm90INS1_16FlashAttnFwdSm90INS1_25CollectiveMainloopFwdSm90ILi2EN4cute5tupleIJNS5_1CILi1EEES8_S8_EEENS6_IJNS7_ILi128EEENS7_ILi176EEESA_EEELi128ENS_6half_tEfNS_4arch4Sm90ELb0ELb0ELb0ELb1ELb0ELb0ELb0ELb1ELb1ELb1ELb0ELb0EEENS1_21CollectiveEpilogueFwdINS6_IJSA_SA_SB_EEES9_SD_SF_Li256ELb1ELb1ELb0ELb0EEENS1_36VarlenDynamicPersistentTileSchedulerILi128ELi176ELi256ELi128ELb0ELb1ELb1ELb0ELb1ELb1EEEEEEEEEvNT_6ParamsE,"a",@progbits
	.sectionflags	@""
	.align	4
.nv.constant0._ZN7cutlass13device_kernelIN5flash11enable_sm90INS1_16FlashAttnFwdSm90INS1_25CollectiveMainloopFwdSm90ILi2EN4cute5tupleIJNS5_1CILi1EEES8_S8_EEENS6_IJNS7_ILi128EEENS7_ILi176EEESA_EEELi128ENS_6half_tEfNS_4arch4Sm90ELb0ELb0ELb0ELb1ELb0ELb0ELb0ELb1ELb1ELb1ELb0ELb0EEENS1_21CollectiveEpilogueFwdINS6_IJSA_SA_SB_EEES9_SD_SF_Li256ELb1ELb1ELb0ELb0EEENS1_36VarlenDynamicPersistentTileSchedulerILi128ELi176ELi256ELi128ELb0ELb1ELb1ELb0ELb1ELb1EEEEEEEEEvNT_6ParamsE:
	.zero		3584


//--------------------- .nv.constant0._ZN7cutlass13device_kernelIN5flash11enable_sm90INS1_16FlashAttnFwdSm90INS1_25CollectiveMainloopFwdSm90ILi2EN4cute5tupleIJNS5_1CILi1EEES8_S8_EEENS6_IJNS7_ILi128EEENS7_ILi176EEESA_EEELi128ENS_6half_tEfNS_4arch4Sm90ELb0ELb0ELb0ELb1ELb0ELb1ELb0ELb1ELb1ELb1ELb0ELb0EEENS1_21CollectiveEpilogueFwdINS6_IJSA_SA_SB_EEES9_SD_SF_Li256ELb1ELb1ELb0ELb0EEENS1_36VarlenDynamicPersistentTileSchedulerILi128ELi176ELi256ELi128ELb0ELb1ELb1ELb0ELb1ELb1EEEEEEEEEvNT_6ParamsE --------------------------
	.section	.nv.constant0._ZN7cutlass13device_kernelIN5flash11enable_sm90INS1_16FlashAttnFwdSm90INS1_25CollectiveMainloopFwdSm90ILi2EN4cute5tupleIJNS5_1CILi1EEES8_S8_EEENS6_IJNS7_ILi128EEENS7_ILi176EEESA_EEELi128ENS_6half_tEfNS_4arch4Sm90ELb0ELb0ELb0ELb1ELb0ELb1ELb0ELb1ELb1ELb1ELb0ELb0EEENS1_21CollectiveEpilogueFwdINS6_IJSA_SA_SB_EEES9_SD_SF_Li256ELb1ELb1ELb0ELb0EEENS1_36VarlenDynamicPersistentTileSchedulerILi128ELi176ELi256ELi128ELb0ELb1ELb1ELb0ELb1ELb1EEEEEEEEEvNT_6ParamsE,"a",@progbits
	.sectionflags	@""
	.align	4
.nv.constant0._ZN7cutlass13device_kernelIN5flash11enable_sm90INS1_16FlashAttnFwdSm90INS1_25CollectiveMainloopFwdSm90ILi2EN4cute5tupleIJNS5_1CILi1EEES8_S8_EEENS6_IJNS7_ILi128EEENS7_ILi176EEESA_EEELi128ENS_6half_tEfNS_4arch4Sm90ELb0ELb0ELb0ELb1ELb0ELb1ELb0ELb1ELb1ELb1ELb0ELb0EEENS1_21CollectiveEpilogueFwdINS6_IJSA_SA_SB_EEES9_SD_SF_Li256ELb1ELb1ELb0ELb0EEENS1_36VarlenDynamicPersistentTileSchedulerILi128ELi176ELi256ELi128ELb0ELb1ELb1ELb0ELb1ELb1EEEEEEEEEvNT_6ParamsE:
	.zero		3584


//--------------------- .nv.constant0._ZN7cutlass13device_kernelIN5flash11enable_sm90INS1_16FlashAttnFwdSm90INS1_25CollectiveMainloopFwdSm90ILi2EN4cute5tupleIJNS5_1CILi1EEES8_S8_EEENS6_IJNS7_ILi128EEESA_SA_EEELi128ENS_6half_tEfNS_4arch4Sm90ELb0ELb1ELb0ELb0ELb0ELb0ELb0ELb1ELb1ELb1ELb0ELb0EEENS1_21CollectiveEpilogueFwdISB_S9_SC_SE_Li256ELb0ELb1ELb0ELb0EEENS1_30DynamicPersistentTileSchedulerILi256ELi128ELb0ELb1ELb1EEEEEEEEEvNT_6ParamsE --------------------------
	.section	.nv.constant0._ZN7cutlass13device_kernelIN5flash11enable_sm90INS1_16FlashAttnFwdSm90INS1_25CollectiveMainloopFwdSm90ILi2EN4cute5tupleIJNS5_1CILi1EEES8_S8_EEENS6_IJNS7_ILi128EEESA_SA_EEELi128ENS_6half_tEfNS_4arch4Sm90ELb0ELb1ELb0ELb0ELb0ELb0ELb0ELb1ELb1ELb1ELb0ELb0EEENS1_21CollectiveEpilogueFwdISB_S9_SC_SE_Li256ELb0ELb1ELb0ELb0EEENS1_30DynamicPersistentTileSchedulerILi256ELi128ELb0ELb1ELb1EEEEEEEEEvNT_6ParamsE,"a",@progbits
	.sectionflags	@""
	.align	4
.nv.constant0._ZN7cutlass13device_kernelIN5flash11enable_sm90INS1_16FlashAttnFwdSm90INS1_25CollectiveMainloopFwdSm90ILi2EN4cute5tupleIJNS5_1CILi1EEES8_S8_EEENS6_IJNS7_ILi128EEESA_SA_EEELi128ENS_6half_tEfNS_4arch4Sm90ELb0ELb1ELb0ELb0ELb0ELb0ELb0ELb1ELb1ELb1ELb0ELb0EEENS1_21CollectiveEpilogueFwdISB_S9_SC_SE_Li256ELb0ELb1ELb0ELb0EEENS1_30DynamicPersistentTileSchedulerILi256ELi128ELb0ELb1ELb1EEEEEEEEEvNT_6ParamsE:
	.zero		3584


//--------------------- .nv.constant0._ZN7cutlass13device_kernelIN5flash11enable_sm90INS1_16FlashAttnFwdSm90INS1_25CollectiveMainloopFwdSm90ILi2EN4cute5tupleIJNS5_1CILi1EEES8_S8_EEENS6_IJNS7_ILi128EEESA_SA_EEELi128ENS_6half_tEfNS_4arch4Sm90ELb0ELb1ELb0ELb1ELb0ELb0ELb0ELb1ELb1ELb1ELb0ELb0EEENS1_21CollectiveEpilogueFwdISB_S9_SC_SE_Li256ELb1ELb1ELb0ELb0EEENS1_36VarlenDynamicPersistentTileSchedulerILi128ELi128ELi256ELi128ELb0ELb1ELb1ELb1ELb0ELb1EEEEEEEEEvNT_6ParamsE --------------------------
	.section	.nv.constant0._ZN7cutlass13device_kernelIN5flash11enable_sm90INS1_16FlashAttnFwdSm90INS1_25CollectiveMainloopFwdSm90ILi2EN4cute5tupleIJNS5_1CILi1EEES8_S8_EEENS6_IJNS7_ILi128EEESA_SA_EEELi128ENS_6half_tEfNS_4arch4Sm90ELb0ELb1ELb0ELb1ELb0ELb0ELb0ELb1ELb1ELb1ELb0ELb0EEENS1_21CollectiveEpilogueFwdISB_S9_SC_SE_Li256ELb1ELb1ELb0ELb0EEENS1_36VarlenDynamicPersistentTileSchedulerILi128ELi128ELi256ELi128ELb0ELb1ELb1ELb1ELb0ELb1EEEEEEEEEvNT_6ParamsE,"a",@progbits
	.sectionflags	@""
	.align	4
.nv.constant0._ZN7cutlass13device_kernelIN5flash11enable_sm90INS1_16FlashAttnFwdSm90INS1_25CollectiveMainloopFwdSm90ILi2EN4cute5tupleIJNS5_1CILi1EEES8_S8_EEENS6_IJNS7_ILi128EEESA_SA_EEELi128ENS_6half_tEfNS_4arch4Sm90ELb0ELb1ELb0ELb1ELb0ELb0ELb0ELb1ELb1ELb1ELb0ELb0EEENS1_21CollectiveEpilogueFwdISB_S9_SC_SE_Li256ELb1ELb1ELb0ELb0EEENS1_36VarlenDynamicPersistentTileSchedulerILi128ELi128ELi256ELi128ELb0ELb1ELb1ELb1ELb0ELb1EEEEEEEEEvNT_6ParamsE:
	.zero		3584


//--------------------- .nv.constant0._ZN7cutlass13device_kernelIN5flash11enable_sm90INS1_16FlashAttnFwdSm90INS1_25CollectiveMainloopFwdSm90ILi2EN4cute5tupleIJNS5_1CILi1EEES8_S8_EEENS6_IJNS7_ILi128EEESA_SA_EEELi128ENS_6half_tEfNS_4arch4Sm90ELb0ELb1ELb0ELb1ELb0ELb1ELb0ELb1ELb1ELb1ELb0ELb0EEENS1_21CollectiveEpilogueFwdISB_S9_SC_SE_Li256ELb1ELb1ELb0ELb0EEENS1_36VarlenDynamicPersistentTileSchedulerILi128ELi128ELi256ELi128ELb0ELb1ELb1ELb1ELb0ELb1EEEEEEEEEvNT_6ParamsE --------------------------
	.section	.nv.constant0._ZN7cutlass13device_kernelIN5flash11enable_sm90INS1_16FlashAttnFwdSm90INS1_25CollectiveMainloopFwdSm90ILi2EN4cute5tupleIJNS5_1CILi1EEES8_S8_EEENS6_IJNS7_ILi128EEESA_SA_EEELi128ENS_6half_tEfNS_4arch4Sm90ELb0ELb1ELb0ELb1ELb0ELb1ELb0ELb1ELb1ELb1ELb0ELb0EEENS1_21CollectiveEpilogueFwdISB_S9_SC_SE_Li256ELb1ELb1ELb0ELb0EEENS1_36VarlenDynamicPersistentTileSchedulerILi128ELi128ELi256ELi128ELb0ELb1ELb1ELb1ELb0ELb1EEEEEEEEEvNT_6ParamsE,"a",@progbits
	.sectionflags	@""
	.align	4
.nv.constant0._ZN7cutlass13device_kernelIN5flash11enable_sm90INS1_16FlashAttnFwdSm90INS1_25CollectiveMainloopFwdSm90ILi2EN4cute5tupleIJNS5_1CILi1EEES8_S8_EEENS6_IJNS7_ILi128EEESA_SA_EEELi128ENS_6half_tEfNS_4arch4Sm90ELb0ELb1ELb0ELb1ELb0ELb1ELb0ELb1ELb1ELb1ELb0ELb0EEENS1_21CollectiveEpilogueFwdISB_S9_SC_SE_Li256ELb1ELb1ELb0ELb0EEENS1_36VarlenDynamicPersistentTileSchedulerILi128ELi128ELi256ELi128ELb0ELb1ELb1ELb1ELb0ELb1EEEEEEEEEvNT_6ParamsE:
	.zero		3584


//--------------------- .nv.constant0._ZN7cutlass13device_kernelIN5flash11enable_sm90INS1_16FlashAttnFwdSm90INS1_25CollectiveMainloopFwdSm90ILi2EN4cute5tupleIJNS5_1CILi1EEES8_S8_EEENS6_IJNS7_ILi128EEESA_SA_EEELi128ENS_6half_tEfNS_4arch4Sm90ELb1ELb0ELb0ELb0ELb0ELb0ELb0ELb1ELb1ELb1ELb0ELb0EEENS1_21CollectiveEpilogueFwdISB_S9_SC_SE_Li256ELb0ELb1ELb0ELb0EEENS1_30DynamicPersistentTileSchedulerILi256ELi128ELb0ELb1ELb1EEEEEEEEEvNT_6ParamsE --------------------------
	.section	.nv.constant0._ZN7cutlass13device_kernelIN5flash11enable_sm90INS1_16FlashAttnFwdSm90INS1_25CollectiveMainloopFwdSm90ILi2EN4cute5tupleIJNS5_1CILi1EEES8_S8_EEENS6_IJNS7_ILi128EEESA_SA_EEELi128ENS_6half_tEfNS_4arch4Sm90ELb1ELb0ELb0ELb0ELb0ELb0ELb0ELb1ELb1ELb1ELb0ELb0EEENS1_21CollectiveEpilogueFwdISB_S9_SC_SE_Li256ELb0ELb1ELb0ELb0EEENS1_30DynamicPersistentTileSchedulerILi256ELi128ELb0ELb1ELb1EEEEEEEEEvNT_6ParamsE,"a",@progbits
	.sectionflags	@""
	.align	4
.nv.constant0._ZN7cutlass13device_kernelIN5flash11enable_sm90INS1_16FlashAttnFwdSm90INS1_25CollectiveMainloopFwdSm90ILi2EN4cute5tupleIJNS5_1CILi1EEES8_S8_EEENS6_IJNS7_ILi128EEESA_SA_EEELi128ENS_6half_tEfNS_4arch4Sm90ELb1ELb0ELb0ELb0ELb0ELb0ELb0ELb1ELb1ELb1ELb0ELb0EEENS1_21CollectiveEpilogueFwdISB_S9_SC_SE_Li256ELb0ELb1ELb0ELb0EEENS1_30DynamicPersistentTileSchedulerILi256ELi128ELb0ELb1ELb1EEEEEEEEEvNT_6ParamsE:
	.zero		3584


//--------------------- .nv.constant0._ZN7cutlass13device_kernelIN5flash11enable_sm90INS1_16FlashAttnFwdSm90INS1_25CollectiveMainloopFwdSm90ILi2EN4cute5tupleIJNS5_1CILi1EEES8_S8_EEENS6_IJNS7_ILi128EEESA_SA_EEELi128ENS_6half_tEfNS_4arch4Sm90ELb1ELb0ELb0ELb1ELb0ELb0ELb0ELb1ELb1ELb1ELb0ELb0EEENS1_21CollectiveEpilogueFwdISB_S9_SC_SE_Li256ELb1ELb1ELb0ELb0EEENS1_36VarlenDynamicPersistentTileSchedulerILi128ELi128ELi256ELi128ELb0ELb1ELb1ELb1ELb1ELb1EEEEEEEEEvNT_6ParamsE --------------------------
	.section	.nv.constant0._ZN7cutlass13device_kernelIN5flash11enable_sm90INS1_16FlashAttnFwdSm90INS1_25CollectiveMainloopFwdSm90ILi2EN4cute5tupleIJNS5_1CILi1EEES8_S8_EEENS6_IJNS7_ILi128EEESA_SA_EEELi128ENS_6half_tEfNS_4arch4Sm90ELb1ELb0ELb0ELb1ELb0ELb0ELb0ELb1ELb1ELb1ELb0ELb0EEENS1_21CollectiveEpilogueFwdISB_S9_SC_SE_Li256ELb1ELb1ELb0ELb0EEENS1_36VarlenDynamicPersistentTileSchedulerILi128ELi128ELi256ELi128ELb0ELb1ELb1ELb1ELb1ELb1EEEEEEEEEvNT_6ParamsE,"a",@progbits
	.sectionflags	@""
	.align	4
.nv.constant0._ZN7cutlass13device_kernelIN5flash11enable_sm90INS1_16FlashAttnFwdSm90INS1_25CollectiveMainloopFwdSm90ILi2EN4cute5tupleIJNS5_1CILi1EEES8_S8_EEENS6_IJNS7_ILi128EEESA_SA_EEELi128ENS_6half_tEfNS_4arch4Sm90ELb1ELb0ELb0ELb1ELb0ELb0ELb0ELb1ELb1ELb1ELb0ELb0EEENS1_21CollectiveEpilogueFwdISB_S9_SC_SE_Li256ELb1ELb1ELb0ELb0EEENS1_36VarlenDynamicPersistentTileSchedulerILi128ELi128ELi256ELi128ELb0ELb1ELb1ELb1ELb1ELb1EEEEEEEEEvNT_6ParamsE:
	.zero		3584


//--------------------- .nv.constant0._ZN7cutlass13device_kernelIN5flash11enable_sm90INS1_16FlashAttnFwdSm90INS1_25CollectiveMainloopFwdSm90ILi2EN4cute5tupleIJNS5_1CILi1EEES8_S8_EEENS6_IJNS7_ILi128EEESA_SA_EEELi128ENS_6half_tEfNS_4arch4Sm90ELb1ELb0ELb0ELb1ELb0ELb1ELb0ELb1ELb1ELb1ELb0ELb0EEENS1_21CollectiveEpilogueFwdISB_S9_SC_SE_Li256ELb1ELb1ELb0ELb0EEENS1_36VarlenDynamicPersistentTileSchedulerILi128ELi128ELi256ELi128ELb0ELb1ELb1ELb1ELb1ELb1EEEEEEEEEvNT_6ParamsE --------------------------
	.section	.nv.constant0._ZN7cutlass13device_kernelIN5flash11enable_sm90INS1_16FlashAttnFwdSm90INS1_25CollectiveMainloopFwdSm90ILi2EN4cute5tupleIJNS5_1CILi1EEES8_S8_EEENS6_IJNS7_ILi128EEESA_SA_EEELi128ENS_6half_tEfNS_4arch4Sm90ELb1ELb0ELb0ELb1ELb0ELb1ELb0ELb1ELb1ELb1ELb0ELb0EEENS1_21CollectiveEpilogueFwdISB_S9_SC_SE_Li256ELb1ELb1ELb0ELb0EEENS1_36VarlenDynamicPersistentTileSchedulerILi128ELi128ELi256ELi128ELb0ELb1ELb1ELb1ELb1ELb1EEEEEEEEEvNT_6ParamsE,"a",@progbits
	.sectionflags	@""
	.align	4
.nv.constant0._ZN7cutlass13device_kernelIN5flash11enable_sm90INS1_16FlashAttnFwdSm90INS1_25CollectiveMainloopFwdSm90ILi2EN4cute5tupleIJNS5_1CILi1EEES8_S8_EEENS6_IJNS7_ILi128EEESA_SA_EEELi128ENS_6half_tEfNS_4arch4Sm90ELb1ELb0ELb0ELb1ELb0ELb1ELb0ELb1ELb1ELb1ELb0ELb0EEENS1_21CollectiveEpilogueFwdISB_S9_SC_SE_Li256ELb1ELb1ELb0ELb0EEENS1_36VarlenDynamicPersistentTileSchedulerILi128ELi128ELi256ELi128ELb0ELb1ELb1ELb1ELb1ELb1EEEEEEEEEvNT_6ParamsE:
	.zero		3584


//--------------------- SYMBOLS --------------------------

	.type		.nv.reservedSmem.offset0,@object
	.size		.nv.reservedSmem.offset0,0x4
